//
// Generated by NVIDIA NVVM Compiler
//
// Compiler Build ID: CL-36424714
// Cuda compilation tools, release 13.0, V13.0.88
// Based on NVVM 20.0.0
//

.version 9.0
.target sm_100
.address_size 64

	// .globl	_Z8justcopyPfS_ii
// _ZZ12opttransposePfS_iiE4tile has been demoted

.visible .entry _Z8justcopyPfS_ii(
	.param .u64 .ptr .align 1 _Z8justcopyPfS_ii_param_0,
	.param .u64 .ptr .align 1 _Z8justcopyPfS_ii_param_1,
	.param .u32 _Z8justcopyPfS_ii_param_2,
	.param .u32 _Z8justcopyPfS_ii_param_3
)
{
	.reg .pred 	%p<4>;
	.reg .b32 	%r<14>;
	.reg .b32 	%f<2>;
	.reg .b64 	%rd<8>;

	ld.param.u64 	%rd1, [_Z8justcopyPfS_ii_param_0];
	ld.param.u64 	%rd2, [_Z8justcopyPfS_ii_param_1];
	ld.param.u32 	%r4, [_Z8justcopyPfS_ii_param_2];
	ld.param.u32 	%r5, [_Z8justcopyPfS_ii_param_3];
	mov.u32 	%r6, %ctaid.x;
	mov.u32 	%r7, %ntid.x;
	mov.u32 	%r8, %tid.x;
	mad.lo.s32 	%r1, %r6, %r7, %r8;
	mov.u32 	%r9, %ctaid.y;
	mov.u32 	%r10, %ntid.y;
	mov.u32 	%r11, %tid.y;
	mad.lo.s32 	%r12, %r9, %r10, %r11;
	setp.ge.u32 	%p1, %r1, %r4;
	setp.ge.u32 	%p2, %r12, %r5;
	or.pred  	%p3, %p1, %p2;
	@%p3 bra 	$L__BB0_2;
	cvta.to.global.u64 	%rd3, %rd2;
	cvta.to.global.u64 	%rd4, %rd1;
	mad.lo.s32 	%r13, %r5, %r1, %r12;
	mul.wide.u32 	%rd5, %r13, 4;
	add.s64 	%rd6, %rd3, %rd5;
	ld.global.f32 	%f1, [%rd6];
	add.s64 	%rd7, %rd4, %rd5;
	st.global.f32 	[%rd7], %f1;
$L__BB0_2:
	ret;

}
	// .globl	_Z14naivetransposePfS_ii
.visible .entry _Z14naivetransposePfS_ii(
	.param .u64 .ptr .align 1 _Z14naivetransposePfS_ii_param_0,
	.param .u64 .ptr .align 1 _Z14naivetransposePfS_ii_param_1,
	.param .u32 _Z14naivetransposePfS_ii_param_2,
	.param .u32 _Z14naivetransposePfS_ii_param_3
)
{
	.reg .pred 	%p<4>;
	.reg .b32 	%r<15>;
	.reg .b32 	%f<2>;
	.reg .b64 	%rd<9>;

	ld.param.u64 	%rd1, [_Z14naivetransposePfS_ii_param_0];
	ld.param.u64 	%rd2, [_Z14naivetransposePfS_ii_param_1];
	ld.param.u32 	%r3, [_Z14naivetransposePfS_ii_param_2];
	ld.param.u32 	%r5, [_Z14naivetransposePfS_ii_param_3];
	mov.u32 	%r6, %ctaid.x;
	mov.u32 	%r7, %ntid.x;
	mov.u32 	%r8, %tid.x;
	mad.lo.s32 	%r1, %r6, %r7, %r8;
	mov.u32 	%r9, %ctaid.y;
	mov.u32 	%r10, %ntid.y;
	mov.u32 	%r11, %tid.y;
	mad.lo.s32 	%r12, %r9, %r10, %r11;
	setp.ge.u32 	%p1, %r1, %r3;
	setp.ge.u32 	%p2, %r12, %r5;
	or.pred  	%p3, %p1, %p2;
	@%p3 bra 	$L__BB1_2;
	cvta.to.global.u64 	%rd3, %rd2;
	cvta.to.global.u64 	%rd4, %rd1;
	mad.lo.s32 	%r13, %r3, %r12, %r1;
	mul.wide.u32 	%rd5, %r13, 4;
	add.s64 	%rd6, %rd3, %rd5;
	ld.global.f32 	%f1, [%rd6];
	mad.lo.s32 	%r14, %r5, %r1, %r12;
	mul.wide.u32 	%rd7, %r14, 4;
	add.s64 	%rd8, %rd4, %rd7;
	st.global.f32 	[%rd8], %f1;
$L__BB1_2:
	ret;

}
	// .globl	_Z18lessnaivetransposePfS_ii
.visible .entry _Z18lessnaivetransposePfS_ii(
	.param .u64 .ptr .align 1 _Z18lessnaivetransposePfS_ii_param_0,
	.param .u64 .ptr .align 1 _Z18lessnaivetransposePfS_ii_param_1,
	.param .u32 _Z18lessnaivetransposePfS_ii_param_2,
	.param .u32 _Z18lessnaivetransposePfS_ii_param_3
)
{
	.reg .pred 	%p<5>;
	.reg .b16 	%rs<5>;
	.reg .b32 	%r<92>;
	.reg .b32 	%f<6>;
	.reg .b64 	%rd<25>;

	ld.param.u64 	%rd3, [_Z18lessnaivetransposePfS_ii_param_0];
	ld.param.u64 	%rd4, [_Z18lessnaivetransposePfS_ii_param_1];
	cvta.to.global.u64 	%rd1, %rd3;
	cvta.to.global.u64 	%rd2, %rd4;
	mov.u32 	%r1, %ctaid.x;
	mov.u32 	%r2, %ntid.x;
	mov.u32 	%r3, %tid.x;
	mad.lo.s32 	%r4, %r1, %r2, %r3;
	mov.u32 	%r5, %ctaid.y;
	mul.lo.s32 	%r6, %r5, %r2;
	mov.u32 	%r7, %tid.y;
	mov.u32 	%r8, %nctaid.x;
	mov.u32 	%r9, %ntid.y;
	cvt.u16.u32 	%rs1, %r2;
	add.s16 	%rs2, %rs1, -1;
	cvt.u16.u32 	%rs3, %r9;
	div.u16 	%rs4, %rs2, %rs3;
	cvt.u32.u16 	%r55, %rs4;
	add.s32 	%r10, %r55, 1;
	and.b32  	%r11, %r10, 3;
	setp.lt.u16 	%p1, %rs4, 3;
	mov.b32 	%r88, 0;
	@%p1 bra 	$L__BB2_3;
	add.s32 	%r57, %r6, %r7;
	shl.b32 	%r12, %r9, 2;
	add.s32 	%r58, %r7, %r9;
	add.s32 	%r59, %r58, %r6;
	mad.lo.s32 	%r60, %r8, %r59, %r1;
	mad.lo.s32 	%r86, %r2, %r60, %r3;
	mul.lo.s32 	%r61, %r9, %r2;
	mul.lo.s32 	%r62, %r61, %r8;
	shl.b32 	%r14, %r62, 2;
	shl.b32 	%r63, %r9, 1;
	add.s32 	%r64, %r57, %r63;
	mad.lo.s32 	%r65, %r8, %r64, %r1;
	mad.lo.s32 	%r85, %r2, %r65, %r3;
	mul.lo.s32 	%r66, %r9, 3;
	add.s32 	%r67, %r57, %r66;
	mad.lo.s32 	%r68, %r8, %r67, %r1;
	mad.lo.s32 	%r84, %r2, %r68, %r3;
	mad.lo.s32 	%r69, %r8, %r4, %r5;
	mul.lo.s32 	%r70, %r2, %r69;
	add.s32 	%r83, %r58, %r70;
	add.s32 	%r80, %r7, %r70;
	add.s32 	%r82, %r80, %r63;
	add.s32 	%r81, %r80, %r66;
	mad.lo.s32 	%r71, %r8, %r57, %r1;
	mad.lo.s32 	%r79, %r2, %r71, %r3;
	and.b32  	%r72, %r10, 131068;
	neg.s32 	%r78, %r72;
	mov.b32 	%r88, 0;
$L__BB2_2:
	mul.wide.u32 	%rd5, %r79, 4;
	add.s64 	%rd6, %rd2, %rd5;
	ld.global.f32 	%f1, [%rd6];
	mul.wide.u32 	%rd7, %r80, 4;
	add.s64 	%rd8, %rd1, %rd7;
	st.global.f32 	[%rd8], %f1;
	mul.wide.u32 	%rd9, %r86, 4;
	add.s64 	%rd10, %rd2, %rd9;
	ld.global.f32 	%f2, [%rd10];
	mul.wide.u32 	%rd11, %r83, 4;
	add.s64 	%rd12, %rd1, %rd11;
	st.global.f32 	[%rd12], %f2;
	mul.wide.u32 	%rd13, %r85, 4;
	add.s64 	%rd14, %rd2, %rd13;
	ld.global.f32 	%f3, [%rd14];
	mul.wide.u32 	%rd15, %r82, 4;
	add.s64 	%rd16, %rd1, %rd15;
	st.global.f32 	[%rd16], %f3;
	mul.wide.u32 	%rd17, %r84, 4;
	add.s64 	%rd18, %rd2, %rd17;
	ld.global.f32 	%f4, [%rd18];
	mul.wide.u32 	%rd19, %r81, 4;
	add.s64 	%rd20, %rd1, %rd19;
	st.global.f32 	[%rd20], %f4;
	add.s32 	%r88, %r88, %r12;
	add.s32 	%r86, %r86, %r14;
	add.s32 	%r85, %r85, %r14;
	add.s32 	%r84, %r84, %r14;
	add.s32 	%r83, %r83, %r12;
	add.s32 	%r82, %r82, %r12;
	add.s32 	%r81, %r81, %r12;
	add.s32 	%r80, %r80, %r12;
	add.s32 	%r79, %r79, %r14;
	add.s32 	%r78, %r78, 4;
	setp.ne.s32 	%p2, %r78, 0;
	@%p2 bra 	$L__BB2_2;
$L__BB2_3:
	setp.eq.s32 	%p3, %r11, 0;
	@%p3 bra 	$L__BB2_6;
	add.s32 	%r73, %r7, %r88;
	mad.lo.s32 	%r74, %r8, %r4, %r5;
	mad.lo.s32 	%r91, %r2, %r74, %r73;
	add.s32 	%r75, %r73, %r6;
	mad.lo.s32 	%r76, %r8, %r75, %r1;
	mad.lo.s32 	%r90, %r2, %r76, %r3;
	mul.lo.s32 	%r77, %r9, %r2;
	mul.lo.s32 	%r46, %r77, %r8;
	neg.s32 	%r89, %r11;
$L__BB2_5:
	.pragma "nounroll";
	mul.wide.u32 	%rd21, %r90, 4;
	add.s64 	%rd22, %rd2, %rd21;
	ld.global.f32 	%f5, [%rd22];
	mul.wide.u32 	%rd23, %r91, 4;
	add.s64 	%rd24, %rd1, %rd23;
	st.global.f32 	[%rd24], %f5;
	add.s32 	%r91, %r91, %r9;
	add.s32 	%r90, %r90, %r46;
	add.s32 	%r89, %r89, 1;
	setp.ne.s32 	%p4, %r89, 0;
	@%p4 bra 	$L__BB2_5;
$L__BB2_6:
	ret;

}
	// .globl	_Z12opttransposePfS_ii
.visible .entry _Z12opttransposePfS_ii(
	.param .u64 .ptr .align 1 _Z12opttransposePfS_ii_param_0,
	.param .u64 .ptr .align 1 _Z12opttransposePfS_ii_param_1,
	.param .u32 _Z12opttransposePfS_ii_param_2,
	.param .u32 _Z12opttransposePfS_ii_param_3
)
{
	.reg .pred 	%p<9>;
	.reg .b16 	%rs<5>;
	.reg .b32 	%r<169>;
	.reg .b32 	%f<11>;
	.reg .b64 	%rd<25>;
	// demoted variable
	.shared .align 4 .b8 _ZZ12opttransposePfS_iiE4tile[4096];
	ld.param.u64 	%rd3, [_Z12opttransposePfS_ii_param_0];
	ld.param.u64 	%rd4, [_Z12opttransposePfS_ii_param_1];
	cvta.to.global.u64 	%rd1, %rd4;
	cvta.to.global.u64 	%rd2, %rd3;
	mov.u32 	%r1, %ctaid.x;
	mov.u32 	%r2, %ntid.x;
	mul.lo.s32 	%r3, %r1, %r2;
	mov.u32 	%r4, %tid.x;
	mov.u32 	%r5, %ctaid.y;
	mul.lo.s32 	%r6, %r5, %r2;
	mov.u32 	%r7, %tid.y;
	mov.u32 	%r8, %nctaid.x;
	mov.u32 	%r9, %ntid.y;
	cvt.u16.u32 	%rs2, %r2;
	add.s16 	%rs3, %rs2, -1;
	cvt.u16.u32 	%rs4, %r9;
	div.u16 	%rs1, %rs3, %rs4;
	cvt.u32.u16 	%r87, %rs1;
	add.s32 	%r10, %r87, 1;
	and.b32  	%r11, %r10, 3;
	setp.lt.u16 	%p1, %rs1, 3;
	mov.b32 	%r154, 0;
	@%p1 bra 	$L__BB3_3;
	add.s32 	%r89, %r6, %r7;
	shl.b32 	%r12, %r9, 2;
	shl.b32 	%r90, %r7, 7;
	shl.b32 	%r91, %r4, 2;
	add.s32 	%r92, %r90, %r91;
	mov.u32 	%r93, _ZZ12opttransposePfS_iiE4tile;
	add.s32 	%r152, %r93, %r92;
	shl.b32 	%r14, %r9, 9;
	shl.b32 	%r15, %r9, 8;
	mul.lo.s32 	%r16, %r9, 384;
	add.s32 	%r94, %r7, %r9;
	add.s32 	%r95, %r94, %r6;
	mad.lo.s32 	%r96, %r8, %r95, %r1;
	mad.lo.s32 	%r151, %r2, %r96, %r4;
	mul.lo.s32 	%r97, %r9, %r2;
	mul.lo.s32 	%r98, %r97, %r8;
	shl.b32 	%r18, %r98, 2;
	shl.b32 	%r99, %r9, 1;
	add.s32 	%r100, %r89, %r99;
	mad.lo.s32 	%r101, %r8, %r100, %r1;
	mad.lo.s32 	%r150, %r2, %r101, %r4;
	mad.lo.s32 	%r102, %r9, 3, %r89;
	mad.lo.s32 	%r103, %r8, %r102, %r1;
	mad.lo.s32 	%r149, %r2, %r103, %r4;
	mad.lo.s32 	%r104, %r8, %r89, %r1;
	mad.lo.s32 	%r148, %r2, %r104, %r4;
	and.b32  	%r105, %r10, 131068;
	neg.s32 	%r147, %r105;
	mov.b32 	%r154, 0;
$L__BB3_2:
	mul.wide.s32 	%rd5, %r148, 4;
	add.s64 	%rd6, %rd1, %rd5;
	ld.global.f32 	%f1, [%rd6];
	st.shared.f32 	[%r152], %f1;
	mul.wide.s32 	%rd7, %r151, 4;
	add.s64 	%rd8, %rd1, %rd7;
	ld.global.f32 	%f2, [%rd8];
	shl.b32 	%r106, %r9, 7;
	add.s32 	%r107, %r152, %r106;
	st.shared.f32 	[%r107], %f2;
	mul.wide.s32 	%rd9, %r150, 4;
	add.s64 	%rd10, %rd1, %rd9;
	ld.global.f32 	%f3, [%rd10];
	add.s32 	%r108, %r152, %r15;
	st.shared.f32 	[%r108], %f3;
	mul.wide.s32 	%rd11, %r149, 4;
	add.s64 	%rd12, %rd1, %rd11;
	ld.global.f32 	%f4, [%rd12];
	add.s32 	%r109, %r152, %r16;
	st.shared.f32 	[%r109], %f4;
	add.s32 	%r154, %r154, %r12;
	add.s32 	%r152, %r152, %r14;
	add.s32 	%r151, %r151, %r18;
	add.s32 	%r150, %r150, %r18;
	add.s32 	%r149, %r149, %r18;
	add.s32 	%r148, %r148, %r18;
	add.s32 	%r147, %r147, 4;
	setp.ne.s32 	%p2, %r147, 0;
	@%p2 bra 	$L__BB3_2;
$L__BB3_3:
	setp.eq.s32 	%p3, %r11, 0;
	@%p3 bra 	$L__BB3_6;
	add.s32 	%r110, %r7, %r154;
	shl.b32 	%r111, %r110, 7;
	shl.b32 	%r112, %r4, 2;
	add.s32 	%r113, %r111, %r112;
	mov.u32 	%r114, _ZZ12opttransposePfS_iiE4tile;
	add.s32 	%r157, %r114, %r113;
	shl.b32 	%r39, %r9, 7;
	add.s32 	%r115, %r110, %r6;
	mad.lo.s32 	%r116, %r8, %r115, %r1;
	mad.lo.s32 	%r156, %r2, %r116, %r4;
	mul.lo.s32 	%r117, %r9, %r2;
	mul.lo.s32 	%r41, %r117, %r8;
	neg.s32 	%r155, %r11;
$L__BB3_5:
	.pragma "nounroll";
	mul.wide.s32 	%rd13, %r156, 4;
	add.s64 	%rd14, %rd1, %rd13;
	ld.global.f32 	%f5, [%rd14];
	st.shared.f32 	[%r157], %f5;
	add.s32 	%r157, %r157, %r39;
	add.s32 	%r156, %r156, %r41;
	add.s32 	%r155, %r155, 1;
	setp.ne.s32 	%p4, %r155, 0;
	@%p4 bra 	$L__BB3_5;
$L__BB3_6:
	setp.lt.u16 	%p5, %rs1, 3;
	bar.sync 	0;
	mov.b32 	%r165, 0;
	@%p5 bra 	$L__BB3_9;
	shl.b32 	%r49, %r9, 2;
	add.s32 	%r120, %r7, %r3;
	mad.lo.s32 	%r121, %r8, %r120, %r5;
	mad.lo.s32 	%r163, %r2, %r121, %r4;
	mul.lo.s32 	%r122, %r9, %r2;
	mul.lo.s32 	%r123, %r122, %r8;
	shl.b32 	%r51, %r123, 2;
	add.s32 	%r124, %r120, %r9;
	mad.lo.s32 	%r125, %r8, %r124, %r5;
	mad.lo.s32 	%r162, %r2, %r125, %r4;
	shl.b32 	%r126, %r9, 1;
	add.s32 	%r127, %r120, %r126;
	mad.lo.s32 	%r128, %r8, %r127, %r5;
	mad.lo.s32 	%r161, %r2, %r128, %r4;
	mad.lo.s32 	%r129, %r9, 3, %r120;
	mad.lo.s32 	%r130, %r8, %r129, %r5;
	mad.lo.s32 	%r160, %r2, %r130, %r4;
	shl.b32 	%r131, %r4, 7;
	shl.b32 	%r132, %r7, 2;
	add.s32 	%r133, %r131, %r132;
	mov.u32 	%r134, _ZZ12opttransposePfS_iiE4tile;
	add.s32 	%r159, %r134, %r133;
	shl.b32 	%r56, %r9, 4;
	shl.b32 	%r57, %r9, 3;
	mul.lo.s32 	%r58, %r9, 12;
	and.b32  	%r135, %r10, 131068;
	neg.s32 	%r158, %r135;
	mov.b32 	%r165, 0;
$L__BB3_8:
	ld.shared.f32 	%f6, [%r159];
	mul.wide.s32 	%rd15, %r163, 4;
	add.s64 	%rd16, %rd2, %rd15;
	st.global.f32 	[%rd16], %f6;
	add.s32 	%r136, %r159, %r49;
	ld.shared.f32 	%f7, [%r136];
	mul.wide.s32 	%rd17, %r162, 4;
	add.s64 	%rd18, %rd2, %rd17;
	st.global.f32 	[%rd18], %f7;
	add.s32 	%r137, %r159, %r57;
	ld.shared.f32 	%f8, [%r137];
	mul.wide.s32 	%rd19, %r161, 4;
	add.s64 	%rd20, %rd2, %rd19;
	st.global.f32 	[%rd20], %f8;
	add.s32 	%r138, %r159, %r58;
	ld.shared.f32 	%f9, [%r138];
	mul.wide.s32 	%rd21, %r160, 4;
	add.s64 	%rd22, %rd2, %rd21;
	st.global.f32 	[%rd22], %f9;
	add.s32 	%r165, %r165, %r49;
	add.s32 	%r163, %r163, %r51;
	add.s32 	%r162, %r162, %r51;
	add.s32 	%r161, %r161, %r51;
	add.s32 	%r160, %r160, %r51;
	add.s32 	%r159, %r159, %r56;
	add.s32 	%r158, %r158, 4;
	setp.ne.s32 	%p6, %r158, 0;
	@%p6 bra 	$L__BB3_8;
$L__BB3_9:
	setp.eq.s32 	%p7, %r11, 0;
	@%p7 bra 	$L__BB3_12;
	add.s32 	%r139, %r7, %r165;
	add.s32 	%r140, %r139, %r3;
	mad.lo.s32 	%r141, %r8, %r140, %r5;
	mad.lo.s32 	%r168, %r2, %r141, %r4;
	mul.lo.s32 	%r142, %r9, %r2;
	mul.lo.s32 	%r76, %r142, %r8;
	shl.b32 	%r143, %r4, 7;
	shl.b32 	%r144, %r139, 2;
	add.s32 	%r145, %r143, %r144;
	mov.u32 	%r146, _ZZ12opttransposePfS_iiE4tile;
	add.s32 	%r167, %r146, %r145;
	shl.b32 	%r78, %r9, 2;
	neg.s32 	%r166, %r11;
$L__BB3_11:
	.pragma "nounroll";
	ld.shared.f32 	%f10, [%r167];
	mul.wide.s32 	%rd23, %r168, 4;
	add.s64 	%rd24, %rd2, %rd23;
	st.global.f32 	[%rd24], %f10;
	add.s32 	%r168, %r168, %r76;
	add.s32 	%r167, %r167, %r78;
	add.s32 	%r166, %r166, 1;
	setp.ne.s32 	%p8, %r166, 0;
	@%p8 bra 	$L__BB3_11;
$L__BB3_12:
	ret;

}


// ===== COMPILED SASS (sm_100) =====

	.target	sm_100

	.elftype	@"ET_EXEC"


//--------------------- .note.nv.tkinfo           --------------------------
	.section	.note.nv.tkinfo,"",@"SHT_NOTE"
	.sectionflags	@"SHF_NOTE_NV_TKINFO"
	.tkinfo
        /*0018*/ 	.word	0x00000002
        /*0030*/ 	.string	""
        /*0030*/ 	.string	"ptxas"
        /*0030*/ 	.string	"Cuda compilation tools, release 13.0, V13.0.88"
        /*0030*/ 	.string	"Build cuda_13.0.r13.0/compiler.36424714_0"
        /*0030*/ 	.string	"-arch sm_100 -m 64 "



//--------------------- .note.nv.cuinfo           --------------------------
	.section	.note.nv.cuinfo,"",@"SHT_NOTE"
	.sectionflags	@"SHF_NOTE_NV_CUINFO"
        /*0018*/ 	.short	0x0002
        /*001a*/ 	.short	0x0064
        /*001c*/ 	.short	0x0082
	.zero		2


//--------------------- .nv.info                  --------------------------
	.section	.nv.info,"",@"SHT_CUDA_INFO"
	.align	4


	//----- nvinfo : EIATTR_REGCOUNT
	.align		4
        /*0000*/ 	.byte	0x04, 0x2f
        /*0002*/ 	.short	(.L_1 - .L_0)
	.align		4
.L_0:
        /*0004*/ 	.word	index@(_Z8justcopyPfS_ii)
        /*0008*/ 	.word	0x0000000a


	//----- nvinfo : EIATTR_FRAME_SIZE
	.align		4
.L_1:
        /*000c*/ 	.byte	0x04, 0x11
        /*000e*/ 	.short	(.L_3 - .L_2)
	.align		4
.L_2:
        /*0010*/ 	.word	index@(_Z8justcopyPfS_ii)
        /*0014*/ 	.word	0x00000000


	//----- nvinfo : EIATTR_REGCOUNT
	.align		4
.L_3:
        /*0018*/ 	.byte	0x04, 0x2f
        /*001a*/ 	.short	(.L_5 - .L_4)
	.align		4
.L_4:
        /*001c*/ 	.word	index@(_Z14naivetransposePfS_ii)
        /*0020*/ 	.word	0x0000000a


	//----- nvinfo : EIATTR_FRAME_SIZE
	.align		4
.L_5:
        /*0024*/ 	.byte	0x04, 0x11
        /*0026*/ 	.short	(.L_7 - .L_6)
	.align		4
.L_6:
        /*0028*/ 	.word	index@(_Z14naivetransposePfS_ii)
        /*002c*/ 	.word	0x00000000


	//----- nvinfo : EIATTR_REGCOUNT
	.align		4
.L_7:
        /*0030*/ 	.byte	0x04, 0x2f
        /*0032*/ 	.short	(.L_9 - .L_8)
	.align		4
.L_8:
        /*0034*/ 	.word	index@(_Z18lessnaivetransposePfS_ii)
        /*0038*/ 	.word	0x00000020


	//----- nvinfo : EIATTR_FRAME_SIZE
	.align		4
.L_9:
        /*003c*/ 	.byte	0x04, 0x11
        /*003e*/ 	.short	(.L_11 - .L_10)
	.align		4
.L_10:
        /*0040*/ 	.word	index@($__internal_1_$__cuda_sm20_div_u16)
        /*0044*/ 	.word	0x00000000


	//----- nvinfo : EIATTR_FRAME_SIZE
	.align		4
.L_11:
        /*0048*/ 	.byte	0x04, 0x11
        /*004a*/ 	.short	(.L_13 - .L_12)
	.align		4
.L_12:
        /*004c*/ 	.word	index@(_Z18lessnaivetransposePfS_ii)
        /*0050*/ 	.word	0x00000000


	//----- nvinfo : EIATTR_REGCOUNT
	.align		4
.L_13:
        /*0054*/ 	.byte	0x04, 0x2f
        /*0056*/ 	.short	(.L_15 - .L_14)
	.align		4
.L_14:
        /*0058*/ 	.word	index@(_Z12opttransposePfS_ii)
        /*005c*/ 	.word	0x00000020


	//----- nvinfo : EIATTR_FRAME_SIZE
	.align		4
.L_15:
        /*0060*/ 	.byte	0x04, 0x11
        /*0062*/ 	.short	(.L_17 - .L_16)
	.align		4
.L_16:
        /*0064*/ 	.word	index@($__internal_0_$__cuda_sm20_div_u16)
        /*0068*/ 	.word	0x00000000


	//----- nvinfo : EIATTR_FRAME_SIZE
	.align		4
.L_17:
        /*006c*/ 	.byte	0x04, 0x11
        /*006e*/ 	.short	(.L_19 - .L_18)
	.align		4
.L_18:
        /*0070*/ 	.word	index@(_Z12opttransposePfS_ii)
        /*0074*/ 	.word	0x00000000


	//----- nvinfo : EIATTR_MIN_STACK_SIZE
	.align		4
.L_19:
        /*0078*/ 	.byte	0x04, 0x12
        /*007a*/ 	.short	(.L_21 - .L_20)
	.align		4
.L_20:
        /*007c*/ 	.word	index@(_Z12opttransposePfS_ii)
        /*0080*/ 	.word	0x00000000


	//----- nvinfo : EIATTR_MIN_STACK_SIZE
	.align		4
.L_21:
        /*0084*/ 	.byte	0x04, 0x12
        /*0086*/ 	.short	(.L_23 - .L_22)
	.align		4
.L_22:
        /*0088*/ 	.word	index@(_Z18lessnaivetransposePfS_ii)
        /*008c*/ 	.word	0x00000000


	//----- nvinfo : EIATTR_MIN_STACK_SIZE
	.align		4
.L_23:
        /*0090*/ 	.byte	0x04, 0x12
        /*0092*/ 	.short	(.L_25 - .L_24)
	.align		4
.L_24:
        /*0094*/ 	.word	index@(_Z14naivetransposePfS_ii)
        /*0098*/ 	.word	0x00000000


	//----- nvinfo : EIATTR_MIN_STACK_SIZE
	.align		4
.L_25:
        /*009c*/ 	.byte	0x04, 0x12
        /*009e*/ 	.short	(.L_27 - .L_26)
	.align		4
.L_26:
        /*00a0*/ 	.word	index@(_Z8justcopyPfS_ii)
        /*00a4*/ 	.word	0x00000000
.L_27:


//--------------------- .nv.compat                --------------------------
	.section	.nv.compat,"",@"SHT_CUDA_COMPAT_INFO"
	.align	4
        /*0000*/ 	.byte	0x02, 0x09, 0x00, 0x00, 0x02, 0x02, 0x01, 0x00, 0x02, 0x05, 0x05, 0x00, 0x03, 0x07, 0x01, 0x01
        /*0010*/ 	.byte	0x02, 0x03, 0x00, 0x00, 0x02, 0x06, 0x01, 0x00, 0x04, 0x0b, 0x08, 0x00, 0x01, 0x00, 0x00, 0x00
        /*0020*/ 	.byte	0x00, 0x00, 0x00, 0x00


//--------------------- .nv.info._Z12opttransposePfS_ii --------------------------
	.section	.nv.info._Z12opttransposePfS_ii,"",@"SHT_CUDA_INFO"
	.sectionflags	@""
	.align	4


	//----- nvinfo : EIATTR_CUDA_API_VERSION
	.align		4
        /*0000*/ 	.byte	0x04, 0x37
        /*0002*/ 	.short	(.L_29 - .L_28)
.L_28:
        /*0004*/ 	.word	0x00000082


	//----- nvinfo : EIATTR_KPARAM_INFO
	.align		4
.L_29:
        /*0008*/ 	.byte	0x04, 0x17
        /*000a*/ 	.short	(.L_31 - .L_30)
.L_30:
        /*000c*/ 	.word	0x00000000
        /*0010*/ 	.short	0x0003
        /*0012*/ 	.short	0x0014
        /*0014*/ 	.byte	0x00, 0xf0, 0x11, 0x00


	//----- nvinfo : EIATTR_KPARAM_INFO
	.align		4
.L_31:
        /*0018*/ 	.byte	0x04, 0x17
        /*001a*/ 	.short	(.L_33 - .L_32)
.L_32:
        /*001c*/ 	.word	0x00000000
        /*0020*/ 	.short	0x0002
        /*0022*/ 	.short	0x0010
        /*0024*/ 	.byte	0x00, 0xf0, 0x11, 0x00


	//----- nvinfo : EIATTR_KPARAM_INFO
	.align		4
.L_33:
        /*0028*/ 	.byte	0x04, 0x17
        /*002a*/ 	.short	(.L_35 - .L_34)
.L_34:
        /*002c*/ 	.word	0x00000000
        /*0030*/ 	.short	0x0001
        /*0032*/ 	.short	0x0008
        /*0034*/ 	.byte	0x00, 0xf5, 0x21, 0x00


	//----- nvinfo : EIATTR_KPARAM_INFO
	.align		4
.L_35:
        /*0038*/ 	.byte	0x04, 0x17
        /*003a*/ 	.short	(.L_37 - .L_36)
.L_36:
        /*003c*/ 	.word	0x00000000
        /*0040*/ 	.short	0x0000
        /*0042*/ 	.short	0x0000
        /*0044*/ 	.byte	0x00, 0xf5, 0x21, 0x00


	//----- nvinfo : EIATTR_SPARSE_MMA_MASK
	.align		4
.L_37:
        /*0048*/ 	.byte	0x03, 0x50
        /*004a*/ 	.short	0x0000


	//----- nvinfo : EIATTR_MAXREG_COUNT
	.align		4
        /*004c*/ 	.byte	0x03, 0x1b
        /*004e*/ 	.short	0x00ff


	//----- nvinfo : EIATTR_NUM_BARRIERS
	.align		4
        /*0050*/ 	.byte	0x02, 0x4c
        /*0052*/ 	.byte	0x01
	.zero		1


	//----- nvinfo : EIATTR_MERCURY_ISA_VERSION
	.align		4
        /*0054*/ 	.byte	0x03, 0x5f
        /*0056*/ 	.short	0x0101


	//----- nvinfo : EIATTR_VRC_CTA_INIT_COUNT
	.align		4
        /*0058*/ 	.byte	0x02, 0x4a
	.zero		1
	.zero		1


	//----- nvinfo : EIATTR_EXIT_INSTR_OFFSETS
	.align		4
        /*005c*/ 	.byte	0x04, 0x1c
        /*005e*/ 	.short	(.L_39 - .L_38)


	//   ....[0]....
.L_38:
        /*0060*/ 	.word	0x00001b30


	//   ....[1]....
        /*0064*/ 	.word	0x00001c90


	//----- nvinfo : EIATTR_CRS_STACK_SIZE
	.align		4
.L_39:
        /*0068*/ 	.byte	0x04, 0x1e
        /*006a*/ 	.short	(.L_41 - .L_40)
.L_40:
        /*006c*/ 	.word	0x00000000


	//----- nvinfo : EIATTR_CBANK_PARAM_SIZE
	.align		4
.L_41:
        /*0070*/ 	.byte	0x03, 0x19
        /*0072*/ 	.short	0x0018


	//----- nvinfo : EIATTR_PARAM_CBANK
	.align		4
        /*0074*/ 	.byte	0x04, 0x0a
        /*0076*/ 	.short	(.L_43 - .L_42)
	.align		4
.L_42:
        /*0078*/ 	.word	index@(.nv.constant0._Z12opttransposePfS_ii)
        /*007c*/ 	.short	0x0380
        /*007e*/ 	.short	0x0018


	//----- nvinfo : EIATTR_SW_WAR
	.align		4
.L_43:
        /*0080*/ 	.byte	0x04, 0x36
        /*0082*/ 	.short	(.L_45 - .L_44)
.L_44:
        /*0084*/ 	.word	0x00000008
.L_45:


//--------------------- .nv.info._Z18lessnaivetransposePfS_ii --------------------------
	.section	.nv.info._Z18lessnaivetransposePfS_ii,"",@"SHT_CUDA_INFO"
	.sectionflags	@""
	.align	4


	//----- nvinfo : EIATTR_CUDA_API_VERSION
	.align		4
        /*0000*/ 	.byte	0x04, 0x37
        /*0002*/ 	.short	(.L_47 - .L_46)
.L_46:
        /*0004*/ 	.word	0x00000082


	//----- nvinfo : EIATTR_KPARAM_INFO
	.align		4
.L_47:
        /*0008*/ 	.byte	0x04, 0x17
        /*000a*/ 	.short	(.L_49 - .L_48)
.L_48:
        /*000c*/ 	.word	0x00000000
        /*0010*/ 	.short	0x0003
        /*0012*/ 	.short	0x0014
        /*0014*/ 	.byte	0x00, 0xf0, 0x11, 0x00


	//----- nvinfo : EIATTR_KPARAM_INFO
	.align		4
.L_49:
        /*0018*/ 	.byte	0x04, 0x17
        /*001a*/ 	.short	(.L_51 - .L_50)
.L_50:
        /*001c*/ 	.word	0x00000000
        /*0020*/ 	.short	0x0002
        /*0022*/ 	.short	0x0010
        /*0024*/ 	.byte	0x00, 0xf0, 0x11, 0x00


	//----- nvinfo : EIATTR_KPARAM_INFO
	.align		4
.L_51:
        /*0028*/ 	.byte	0x04, 0x17
        /*002a*/ 	.short	(.L_53 - .L_52)
.L_52:
        /*002c*/ 	.word	0x00000000
        /*0030*/ 	.short	0x0001
        /*0032*/ 	.short	0x0008
        /*0034*/ 	.byte	0x00, 0xf5, 0x21, 0x00


	//----- nvinfo : EIATTR_KPARAM_INFO
	.align		4
.L_53:
        /*0038*/ 	.byte	0x04, 0x17
        /*003a*/ 	.short	(.L_55 - .L_54)
.L_54:
        /*003c*/ 	.word	0x00000000
        /*0040*/ 	.short	0x0000
        /*0042*/ 	.short	0x0000
        /*0044*/ 	.byte	0x00, 0xf5, 0x21, 0x00


	//----- nvinfo : EIATTR_SPARSE_MMA_MASK
	.align		4
.L_55:
        /*0048*/ 	.byte	0x03, 0x50
        /*004a*/ 	.short	0x0000


	//----- nvinfo : EIATTR_MAXREG_COUNT
	.align		4
        /*004c*/ 	.byte	0x03, 0x1b
        /*004e*/ 	.short	0x00ff


	//----- nvinfo : EIATTR_MERCURY_ISA_VERSION
	.align		4
        /*0050*/ 	.byte	0x03, 0x5f
        /*0052*/ 	.short	0x0101


	//----- nvinfo : EIATTR_VRC_CTA_INIT_COUNT
	.align		4
        /*0054*/ 	.byte	0x02, 0x4a
	.zero		1
	.zero		1


	//----- nvinfo : EIATTR_EXIT_INSTR_OFFSETS
	.align		4
        /*0058*/ 	.byte	0x04, 0x1c
        /*005a*/ 	.short	(.L_57 - .L_56)


	//   ....[0]....
.L_56:
        /*005c*/ 	.word	0x000004c0


	//   ....[1]....
        /*0060*/ 	.word	0x00000610


	//----- nvinfo : EIATTR_CRS_STACK_SIZE
	.align		4
.L_57:
        /*0064*/ 	.byte	0x04, 0x1e
        /*0066*/ 	.short	(.L_59 - .L_58)
.L_58:
        /*0068*/ 	.word	0x00000000


	//----- nvinfo : EIATTR_CBANK_PARAM_SIZE
	.align		4
.L_59:
        /*006c*/ 	.byte	0x03, 0x19
        /*006e*/ 	.short	0x0018


	//----- nvinfo : EIATTR_PARAM_CBANK
	.align		4
        /*0070*/ 	.byte	0x04, 0x0a
        /*0072*/ 	.short	(.L_61 - .L_60)
	.align		4
.L_60:
        /*0074*/ 	.word	index@(.nv.constant0._Z18lessnaivetransposePfS_ii)
        /*0078*/ 	.short	0x0380
        /*007a*/ 	.short	0x0018


	//----- nvinfo : EIATTR_SW_WAR
	.align		4
.L_61:
        /*007c*/ 	.byte	0x04, 0x36
        /*007e*/ 	.short	(.L_63 - .L_62)
.L_62:
        /*0080*/ 	.word	0x00000008
.L_63:


//--------------------- .nv.info._Z14naivetransposePfS_ii --------------------------
	.section	.nv.info._Z14naivetransposePfS_ii,"",@"SHT_CUDA_INFO"
	.sectionflags	@""
	.align	4


	//----- nvinfo : EIATTR_CUDA_API_VERSION
	.align		4
        /*0000*/ 	.byte	0x04, 0x37
        /*0002*/ 	.short	(.L_65 - .L_64)
.L_64:
        /*0004*/ 	.word	0x00000082


	//----- nvinfo : EIATTR_KPARAM_INFO
	.align		4
.L_65:
        /*0008*/ 	.byte	0x04, 0x17
        /*000a*/ 	.short	(.L_67 - .L_66)
.L_66:
        /*000c*/ 	.word	0x00000000
        /*0010*/ 	.short	0x0003
        /*0012*/ 	.short	0x0014
        /*0014*/ 	.byte	0x00, 0xf0, 0x11, 0x00


	//----- nvinfo : EIATTR_KPARAM_INFO
	.align		4
.L_67:
        /*0018*/ 	.byte	0x04, 0x17
        /*001a*/ 	.short	(.L_69 - .L_68)
.L_68:
        /*001c*/ 	.word	0x00000000
        /*0020*/ 	.short	0x0002
        /*0022*/ 	.short	0x0010
        /*0024*/ 	.byte	0x00, 0xf0, 0x11, 0x00


	//----- nvinfo : EIATTR_KPARAM_INFO
	.align		4
.L_69:
        /*0028*/ 	.byte	0x04, 0x17
        /*002a*/ 	.short	(.L_71 - .L_70)
.L_70:
        /*002c*/ 	.word	0x00000000
        /*0030*/ 	.short	0x0001
        /*0032*/ 	.short	0x0008
        /*0034*/ 	.byte	0x00, 0xf5, 0x21, 0x00


	//----- nvinfo : EIATTR_KPARAM_INFO
	.align		4
.L_71:
        /*0038*/ 	.byte	0x04, 0x17
        /*003a*/ 	.short	(.L_73 - .L_72)
.L_72:
        /*003c*/ 	.word	0x00000000
        /*0040*/ 	.short	0x0000
        /*0042*/ 	.short	0x0000
        /*0044*/ 	.byte	0x00, 0xf5, 0x21, 0x00


	//----- nvinfo : EIATTR_SPARSE_MMA_MASK
	.align		4
.L_73:
        /*0048*/ 	.byte	0x03, 0x50
        /*004a*/ 	.short	0x0000


	//----- nvinfo : EIATTR_MAXREG_COUNT
	.align		4
        /*004c*/ 	.byte	0x03, 0x1b
        /*004e*/ 	.short	0x00ff


	//----- nvinfo : EIATTR_MERCURY_ISA_VERSION
	.align		4
        /*0050*/ 	.byte	0x03, 0x5f
        /*0052*/ 	.short	0x0101


	//----- nvinfo : EIATTR_VRC_CTA_INIT_COUNT
	.align		4
        /*0054*/ 	.byte	0x02, 0x4a
	.zero		1
	.zero		1


	//----- nvinfo : EIATTR_EXIT_INSTR_OFFSETS
	.align		4
        /*0058*/ 	.byte	0x04, 0x1c
        /*005a*/ 	.short	(.L_75 - .L_74)


	//   ....[0]....
.L_74:
        /*005c*/ 	.word	0x000000c0


	//   ....[1]....
        /*0060*/ 	.word	0x00000160


	//----- nvinfo : EIATTR_CBANK_PARAM_SIZE
	.align		4
.L_75:
        /*0064*/ 	.byte	0x03, 0x19
        /*0066*/ 	.short	0x0018


	//----- nvinfo : EIATTR_PARAM_CBANK
	.align		4
        /*0068*/ 	.byte	0x04, 0x0a
        /*006a*/ 	.short	(.L_77 - .L_76)
	.align		4
.L_76:
        /*006c*/ 	.word	index@(.nv.constant0._Z14naivetransposePfS_ii)
        /*0070*/ 	.short	0x0380
        /*0072*/ 	.short	0x0018


	//----- nvinfo : EIATTR_SW_WAR
	.align		4
.L_77:
        /*0074*/ 	.byte	0x04, 0x36
        /*0076*/ 	.short	(.L_79 - .L_78)
.L_78:
        /*0078*/ 	.word	0x00000008
.L_79:


//--------------------- .nv.info._Z8justcopyPfS_ii --------------------------
	.section	.nv.info._Z8justcopyPfS_ii,"",@"SHT_CUDA_INFO"
	.sectionflags	@""
	.align	4


	//----- nvinfo : EIATTR_CUDA_API_VERSION
	.align		4
        /*0000*/ 	.byte	0x04, 0x37
        /*0002*/ 	.short	(.L_81 - .L_80)
.L_80:
        /*0004*/ 	.word	0x00000082


	//----- nvinfo : EIATTR_KPARAM_INFO
	.align		4
.L_81:
        /*0008*/ 	.byte	0x04, 0x17
        /*000a*/ 	.short	(.L_83 - .L_82)
.L_82:
        /*000c*/ 	.word	0x00000000
        /*0010*/ 	.short	0x0003
        /*0012*/ 	.short	0x0014
        /*0014*/ 	.byte	0x00, 0xf0, 0x11, 0x00


	//----- nvinfo : EIATTR_KPARAM_INFO
	.align		4
.L_83:
        /*0018*/ 	.byte	0x04, 0x17
        /*001a*/ 	.short	(.L_85 - .L_84)
.L_84:
        /*001c*/ 	.word	0x00000000
        /*0020*/ 	.short	0x0002
        /*0022*/ 	.short	0x0010
        /*0024*/ 	.byte	0x00, 0xf0, 0x11, 0x00


	//----- nvinfo : EIATTR_KPARAM_INFO
	.align		4
.L_85:
        /*0028*/ 	.byte	0x04, 0x17
        /*002a*/ 	.short	(.L_87 - .L_86)
.L_86:
        /*002c*/ 	.word	0x00000000
        /*0030*/ 	.short	0x0001
        /*0032*/ 	.short	0x0008
        /*0034*/ 	.byte	0x00, 0xf5, 0x21, 0x00


	//----- nvinfo : EIATTR_KPARAM_INFO
	.align		4
.L_87:
        /*0038*/ 	.byte	0x04, 0x17
        /*003a*/ 	.short	(.L_89 - .L_88)
.L_88:
        /*003c*/ 	.word	0x00000000
        /*0040*/ 	.short	0x0000
        /*0042*/ 	.short	0x0000
        /*0044*/ 	.byte	0x00, 0xf5, 0x21, 0x00


	//----- nvinfo : EIATTR_SPARSE_MMA_MASK
	.align		4
.L_89:
        /*0048*/ 	.byte	0x03, 0x50
        /*004a*/ 	.short	0x0000


	//----- nvinfo : EIATTR_MAXREG_COUNT
	.align		4
        /*004c*/ 	.byte	0x03, 0x1b
        /*004e*/ 	.short	0x00ff


	//----- nvinfo : EIATTR_MERCURY_ISA_VERSION
	.align		4
        /*0050*/ 	.byte	0x03, 0x5f
        /*0052*/ 	.short	0x0101


	//----- nvinfo : EIATTR_VRC_CTA_INIT_COUNT
	.align		4
        /*0054*/ 	.byte	0x02, 0x4a
	.zero		1
	.zero		1


	//----- nvinfo : EIATTR_EXIT_INSTR_OFFSETS
	.align		4
        /*0058*/ 	.byte	0x04, 0x1c
        /*005a*/ 	.short	(.L_91 - .L_90)


	//   ....[0]....
.L_90:
        /*005c*/ 	.word	0x000000c0


	//   ....[1]....
        /*0060*/ 	.word	0x00000150


	//----- nvinfo : EIATTR_CBANK_PARAM_SIZE
	.align		4
.L_91:
        /*0064*/ 	.byte	0x03, 0x19
        /*0066*/ 	.short	0x0018


	//----- nvinfo : EIATTR_PARAM_CBANK
	.align		4
        /*0068*/ 	.byte	0x04, 0x0a
        /*006a*/ 	.short	(.L_93 - .L_92)
	.align		4
.L_92:
        /*006c*/ 	.word	index@(.nv.constant0._Z8justcopyPfS_ii)
        /*0070*/ 	.short	0x0380
        /*0072*/ 	.short	0x0018


	//----- nvinfo : EIATTR_SW_WAR
	.align		4
.L_93:
        /*0074*/ 	.byte	0x04, 0x36
        /*0076*/ 	.short	(.L_95 - .L_94)
.L_94:
        /*0078*/ 	.word	0x00000008
.L_95:


//--------------------- .nv.callgraph             --------------------------
	.section	.nv.callgraph,"",@"SHT_CUDA_CALLGRAPH"
	.align	4
	.sectionentsize	8
	.align		4
        /*0000*/ 	.word	0x00000000
	.align		4
        /*0004*/ 	.word	0xffffffff
	.align		4
        /*0008*/ 	.word	0x00000000
	.align		4
        /*000c*/ 	.word	0xfffffffe
	.align		4
        /*0010*/ 	.word	0x00000000
	.align		4
        /*0014*/ 	.word	0xfffffffd
	.align		4
        /*0018*/ 	.word	0x00000000
	.align		4
        /*001c*/ 	.word	0xfffffffc


//--------------------- .text._Z12opttransposePfS_ii --------------------------
	.section	.text._Z12opttransposePfS_ii,"ax",@progbits
	.align	128
        .global         _Z12opttransposePfS_ii
        .type           _Z12opttransposePfS_ii,@function
        .size           _Z12opttransposePfS_ii,(.L_x_20 - _Z12opttransposePfS_ii)
        .other          _Z12opttransposePfS_ii,@"STO_CUDA_ENTRY STV_DEFAULT"
_Z12opttransposePfS_ii:
.text._Z12opttransposePfS_ii:
[----:B------:R-:W-:Y:S01]  /*0000*/  LDC R1, c[0x0][0x37c] ;  /* 0x0000df00ff017b82 */ /* 0x000fe20000000800 */
[----:B------:R-:W0:Y:S07]  /*0010*/  LDCU UR9, c[0x0][0x360] ;  /* 0x00006c00ff0977ac */ /* 0x000e2e0008000800 */
[----:B------:R-:W1:Y:S01]  /*0020*/  LDC R3, c[0x0][0x370] ;  /* 0x0000dc00ff037b82 */ /* 0x000e620000000800 */
[----:B------:R-:W-:-:S07]  /*0030*/  MOV R8, 0xd0 ;  /* 0x000000d000087802 */ /* 0x000fce0000000f00 */
[----:B------:R-:W2:Y:S08]  /*0040*/  LDC R5, c[0x0][0x364] ;  /* 0x0000d900ff057b82 */ /* 0x000eb00000000800 */
[----:B------:R-:W3:Y:S01]  /*0050*/  S2UR UR8, SR_CTAID.X ;  /* 0x00000000000879c3 */ /* 0x000ee20000002500 */
[----:B0-----:R-:W-:-:S04]  /*0060*/  UIADD3 UR4, UPT, UPT, UR9, -0x1, URZ ;  /* 0xffffffff09047890 */ /* 0x001fc8000fffe0ff */
[----:B------:R-:W-:-:S03]  /*0070*/  ULOP3.LUT UR4, UR4, 0xffff, URZ, 0xc0, !UPT ;  /* 0x0000ffff04047892 */ /* 0x000fc6000f8ec0ff */
[----:B------:R-:W0:Y:S01]  /*0080*/  S2UR UR10, SR_CTAID.Y ;  /* 0x00000000000a79c3 */ /* 0x000e220000002600 */
[----:B--2---:R-:W-:Y:S01]  /*0090*/  LOP3.LUT R0, R5, 0xffff, RZ, 0xc0, !PT ;  /* 0x0000ffff05007812 */ /* 0x004fe200078ec0ff */
[----:B---3--:R-:W-:Y:S02]  /*00a0*/  UIMAD UR6, UR8, UR9, URZ ;  /* 0x00000009080672a4 */ /* 0x008fe4000f8e02ff */
[----:B01----:R-:W-:-:S12]  /*00b0*/  UIMAD UR7, UR9, UR10, URZ ;  /* 0x0000000a090772a4 */ /* 0x003fd8000f8e02ff */
[----:B------:R-:W-:Y:S05]  /*00c0*/  CALL.REL.NOINC `($__internal_0_$__cuda_sm20_div_u16) ;  /* 0x0000001800f47944 */ /* 0x000fea0003c00000 */
[----:B------:R-:W0:Y:S01]  /*00d0*/  S2R R4, SR_TID.X ;  /* 0x0000000000047919 */ /* 0x000e220000002100 */
[----:B------:R-:W-:Y:S01]  /*00e0*/  LOP3.LUT R8, R6, 0xffff, RZ, 0xc0, !PT ;  /* 0x0000ffff06087812 */ /* 0x000fe200078ec0ff */
[----:B------:R-:W1:Y:S01]  /*00f0*/  LDCU.64 UR12, c[0x0][0x358] ;  /* 0x00006b00ff0c77ac */ /* 0x000e620008000a00 */
[----:B------:R-:W-:Y:S01]  /*0100*/  HFMA2 R0, -RZ, RZ, 0, 0 ;  /* 0x00000000ff007431 */ /* 0x000fe200000001ff */
[----:B------:R-:W2:Y:S01]  /*0110*/  S2R R7, SR_TID.Y ;  /* 0x0000000000077919 */ /* 0x000ea20000002200 */
[C---:B------:R-:W-:Y:S02]  /*0120*/  ISETP.GE.U32.AND P0, PT, R8.reuse, 0x3, PT ;  /* 0x000000030800780c */ /* 0x040fe40003f06070 */
[----:B------:R-:W-:-:S04]  /*0130*/  IADD3 R8, PT, PT, R8, 0x1, RZ ;  /* 0x0000000108087810 */ /* 0x000fc80007ffe0ff */
[----:B------:R-:W-:-:S07]  /*0140*/  LOP3.LUT R9, R8, 0x3, RZ, 0xc0, !PT ;  /* 0x0000000308097812 */ /* 0x000fce00078ec0ff */
[----:B------:R-:W-:Y:S05]  /*0150*/  @!P0 BRA `(.L_x_0) ;  /* 0x0000000c00008947 */ /* 0x000fea0003800000 */
[----:B------:R-:W3:Y:S01]  /*0160*/  S2UR UR5, SR_CgaCtaId ;  /* 0x00000000000579c3 */ /* 0x000ee20000008800 */
[C---:B--2---:R-:W-:Y:S01]  /*0170*/  IADD3 R2, PT, PT, R7.reuse, UR7, R5 ;  /* 0x0000000707027c10 */ /* 0x044fe2000fffe005 */
[C---:B------:R-:W-:Y:S01]  /*0180*/  VIADD R10, R7.reuse, UR7 ;  /* 0x00000007070a7c36 */ /* 0x040fe20008000000 */
[----:B------:R-:W-:Y:S01]  /*0190*/  LOP3.LUT R11, R8, 0x1fffc, RZ, 0xc0, !PT ;  /* 0x0001fffc080b7812 */ /* 0x000fe200078ec0ff */
[----:B------:R-:W-:Y:S01]  /*01a0*/  UMOV UR4, 0x400 ;  /* 0x0000040000047882 */ /* 0x000fe20000000000 */
[----:B0-----:R-:W-:Y:S01]  /*01b0*/  LEA R20, R7, R4, 0x5 ;  /* 0x0000000407147211 */ /* 0x001fe200078e28ff */
[----:B------:R-:W-:Y:S01]  /*01c0*/  IMAD R27, R2, R3, UR8 ;  /* 0x00000008021b7e24 */ /* 0x000fe2000f8e0203 */
[C---:B------:R-:W-:Y:S01]  /*01d0*/  LEA R16, R5.reuse, R10, 0x1 ;  /* 0x0000000a05107211 */ /* 0x040fe200078e08ff */
[----:B------:R-:W0:Y:S01]  /*01e0*/  LDC.64 R12, c[0x0][0x388] ;  /* 0x0000e200ff0c7b82 */ /* 0x000e220000000a00 */
[----:B------:R-:W-:Y:S01]  /*01f0*/  IMAD.MOV R2, RZ, RZ, -R11 ;  /* 0x000000ffff027224 */ /* 0x000fe200078e0a0b */
[----:B------:R-:W-:Y:S01]  /*0200*/  MOV R0, RZ ;  /* 0x000000ff00007202 */ /* 0x000fe20000000f00 */
[----:B------:R-:W-:-:S02]  /*0210*/  IMAD R18, R5, 0x3, R10 ;  /* 0x0000000305127824 */ /* 0x000fc400078e020a */
[----:B------:R-:W-:Y:S01]  /*0220*/  IMAD R14, R5, UR9, RZ ;  /* 0x00000009050e7c24 */ /* 0x000fe2000f8e02ff */
[----:B------:R-:W-:Y:S01]  /*0230*/  ISETP.GE.AND P0, PT, R2, RZ, PT ;  /* 0x000000ff0200720c */ /* 0x000fe20003f06270 */
[-C--:B------:R-:W-:Y:S02]  /*0240*/  IMAD R11, R10, R3.reuse, UR8 ;  /* 0x000000080a0b7e24 */ /* 0x080fe4000f8e0203 */
[-C--:B------:R-:W-:Y:S02]  /*0250*/  IMAD R29, R16, R3.reuse, UR8 ;  /* 0x00000008101d7e24 */ /* 0x080fe4000f8e0203 */
[-C--:B------:R-:W-:Y:S02]  /*0260*/  IMAD R15, R18, R3.reuse, UR8 ;  /* 0x00000008120f7e24 */ /* 0x080fe4000f8e0203 */
[----:B------:R-:W-:Y:S02]  /*0270*/  IMAD R10, R14, R3, RZ ;  /* 0x000000030e0a7224 */ /* 0x000fe400078e02ff */
[--C-:B------:R-:W-:Y:S01]  /*0280*/  IMAD R27, R27, UR9, R4.reuse ;  /* 0x000000091b1b7c24 */ /* 0x100fe2000f8e0204 */
[----:B---3--:R-:W-:Y:S01]  /*0290*/  ULEA UR4, UR5, UR4, 0x18 ;  /* 0x0000000405047291 */ /* 0x008fe2000f8ec0ff */
[----:B------:R-:W-:-:S02]  /*02a0*/  IMAD R11, R11, UR9, R4 ;  /* 0x000000090b0b7c24 */ /* 0x000fc4000f8e0204 */
[--C-:B------:R-:W-:Y:S02]  /*02b0*/  IMAD R29, R29, UR9, R4.reuse ;  /* 0x000000091d1d7c24 */ /* 0x100fe4000f8e0204 */
[----:B------:R-:W-:Y:S01]  /*02c0*/  IMAD R15, R15, UR9, R4 ;  /* 0x000000090f0f7c24 */ /* 0x000fe2000f8e0204 */
[----:B------:R-:W-:Y:S01]  /*02d0*/  LEA R20, R20, UR4, 0x2 ;  /* 0x0000000414147c11 */ /* 0x000fe2000f8e10ff */
[----:B------:R-:W-:Y:S06]  /*02e0*/  @P0 BRA `(.L_x_1) ;  /* 0x00000008003c0947 */ /* 0x000fec0003800000 */
[----:B------:R-:W-:Y:S02]  /*02f0*/  IADD3 R14, PT, PT, -R2, RZ, RZ ;  /* 0x000000ff020e7210 */ /* 0x000fe40007ffe1ff */
[----:B------:R-:W-:Y:S02]  /*0300*/  PLOP3.LUT P0, PT, PT, PT, PT, 0x80, 0x8 ;  /* 0x000000000008781c */ /* 0x000fe40003f0f070 */
[----:B------:R-:W-:-:S13]  /*0310*/  ISETP.GT.AND P1, PT, R14, 0xc, PT ;  /* 0x0000000c0e00780c */ /* 0x000fda0003f24270 */
[----:B------:R-:W-:Y:S05]  /*0320*/  @!P1 BRA `(.L_x_2) ;  /* 0x0000000400649947 */ /* 0x000fea0003800000 */
[----:B------:R-:W2:Y:S01]  /*0330*/  LDC.64 R16, c[0x0][0x388] ;  /* 0x0000e200ff107b82 */ /* 0x000ea20000000a00 */
[----:B------:R-:W-:-:S13]  /*0340*/  PLOP3.LUT P0, PT, PT, PT, PT, 0x8, 0x80 ;  /* 0x000000000080781c */ /* 0x000fda0003f0e170 */
.L_x_3:
[----:B--2---:R-:W-:-:S04]  /*0350*/  IMAD.WIDE R22, R11, 0x4, R16 ;  /* 0x000000040b167825 */ /* 0x004fc800078e0210 */
[----:B------:R-:W-:Y:S01]  /*0360*/  IMAD.WIDE R18, R27, 0x4, R16 ;  /* 0x000000041b127825 */ /* 0x000fe200078e0210 */
[----:B-1----:R1:W2:Y:S04]  /*0370*/  LDG.E R21, desc[UR12][R22.64] ;  /* 0x0000000c16157981 */ /* 0x0022a8000c1e1900 */
[----:B---3--:R3:W4:Y:S01]  /*0380*/  LDG.E R14, desc[UR12][R18.64] ;  /* 0x0000000c120e7981 */ /* 0x008722000c1e1900 */
[----:B------:R-:W-:Y:S02]  /*0390*/  IMAD R11, R10, 0x4, R11 ;  /* 0x000000040a0b7824 */ /* 0x000fe400078e020b */
[----:B-1----:R-:W-:-:S04]  /*03a0*/  IMAD.WIDE R22, R29, 0x4, R16 ;  /* 0x000000041d167825 */ /* 0x002fc800078e0210 */
[----:B---3--:R-:W-:Y:S02]  /*03b0*/  IMAD.WIDE R18, R15, 0x4, R16 ;  /* 0x000000040f127825 */ /* 0x008fe400078e0210 */
[----:B------:R-:W3:Y:S01]  /*03c0*/  LDG.E R22, desc[UR12][R22.64] ;  /* 0x0000000c16167981 */ /* 0x000ee2000c1e1900 */
[----:B------:R-:W-:-:S03]  /*03d0*/  LEA R28, R10, R27, 0x2 ;  /* 0x0000001b0a1c7211 */ /* 0x000fc600078e10ff */
[----:B------:R-:W5:Y:S01]  /*03e0*/  LDG.E R18, desc[UR12][R18.64] ;  /* 0x0000000c12127981 */ /* 0x000f62000c1e1900 */
[----:B------:R-:W-:-:S04]  /*03f0*/  IMAD.WIDE R24, R11, 0x4, R16 ;  /* 0x000000040b187825 */ /* 0x000fc800078e0210 */
[----:B------:R-:W-:Y:S02]  /*0400*/  IMAD.WIDE R26, R28, 0x4, R16 ;  /* 0x000000041c1a7825 */ /* 0x000fe400078e0210 */
[----:B------:R1:W5:Y:S04]  /*0410*/  LDG.E R24, desc[UR12][R24.64] ;  /* 0x0000000c18187981 */ /* 0x000368000c1e1900 */
[----:B------:R0:W5:Y:S01]  /*0420*/  LDG.E R26, desc[UR12][R26.64] ;  /* 0x0000000c1a1a7981 */ /* 0x000162000c1e1900 */
[C---:B------:R-:W-:Y:S02]  /*0430*/  LEA R29, R10.reuse, R29, 0x2 ;  /* 0x0000001d0a1d7211 */ /* 0x040fe400078e10ff */
[C---:B------:R-:W-:Y:S02]  /*0440*/  LEA R11, R10.reuse, R11, 0x2 ;  /* 0x0000000b0a0b7211 */ /* 0x040fe400078e10ff */
[----:B-1----:R-:W-:Y:S01]  /*0450*/  LEA R25, R10, R15, 0x2 ;  /* 0x0000000f0a197211 */ /* 0x002fe200078e10ff */
[C---:B0-----:R-:W-:Y:S01]  /*0460*/  IMAD R27, R5.reuse, 0x100, R20 ;  /* 0x00000100051b7824 */ /* 0x041fe200078e0214 */
[----:B--2---:R0:W-:Y:S02]  /*0470*/  STS [R20], R21 ;  /* 0x0000001514007388 */ /* 0x0041e40000000800 */
[----:B0-----:R-:W-:-:S05]  /*0480*/  LEA R21, R5, R20, 0x7 ;  /* 0x0000001405157211 */ /* 0x001fca00078e38ff */
[----:B----4-:R0:W-:Y:S04]  /*0490*/  STS [R21], R14 ;  /* 0x0000000e15007388 */ /* 0x0101e80000000800 */
[----:B---3--:R1:W-:Y:S01]  /*04a0*/  STS [R27], R22 ;  /* 0x000000161b007388 */ /* 0x0083e20000000800 */
[----:B0-----:R-:W-:Y:S02]  /*04b0*/  IMAD R21, R5, 0x180, R20 ;  /* 0x0000018005157824 */ /* 0x001fe400078e0214 */
[----:B-1----:R-:W-:-:S03]  /*04c0*/  IMAD.WIDE R22, R29, 0x4, R16 ;  /* 0x000000041d167825 */ /* 0x002fc600078e0210 */
[----:B-----5:R0:W-:Y:S01]  /*04d0*/  STS [R21], R18 ;  /* 0x0000001215007388 */ /* 0x0201e20000000800 */
[----:B------:R-:W-:-:S03]  /*04e0*/  IMAD R27, R5, 0x200, R20 ;  /* 0x00000200051b7824 */ /* 0x000fc600078e0214 */
[----:B------:R1:W2:Y:S01]  /*04f0*/  LDG.E R23, desc[UR12][R22.64] ;  /* 0x0000000c16177981 */ /* 0x0002a2000c1e1900 */
[----:B0-----:R-:W-:Y:S01]  /*0500*/  IMAD.WIDE R18, R25, 0x4, R16 ;  /* 0x0000000419127825 */ /* 0x001fe200078e0210 */
[----:B------:R-:W-:-:S03]  /*0510*/  LEA R20, R5, R27, 0x7 ;  /* 0x0000001b05147211 */ /* 0x000fc600078e38ff */
[----:B------:R-:W-:Y:S02]  /*0520*/  IMAD.WIDE R14, R11, 0x4, R16 ;  /* 0x000000040b0e7825 */ /* 0x000fe400078e0210 */
[----:B------:R0:W3:Y:S02]  /*0530*/  LDG.E R19, desc[UR12][R18.64] ;  /* 0x0000000c12137981 */ /* 0x0000e4000c1e1900 */
[C---:B-1----:R-:W-:Y:S02]  /*0540*/  IMAD R22, R10.reuse, 0x4, R28 ;  /* 0x000000040a167824 */ /* 0x042fe400078e021c */
[----:B------:R1:W-:Y:S01]  /*0550*/  STS [R27], R24 ;  /* 0x000000181b007388 */ /* 0x0003e20000000800 */
[----:B0-----:R-:W-:Y:S01]  /*0560*/  LEA R18, R10, R29, 0x2 ;  /* 0x0000001d0a127211 */ /* 0x001fe200078e10ff */
[--C-:B------:R-:W-:Y:S02]  /*0570*/  IMAD.WIDE R28, R22, 0x4, R16.reuse ;  /* 0x00000004161c7825 */ /* 0x100fe400078e0210 */
[----:B------:R0:W-:Y:S04]  /*0580*/  STS [R20], R26 ;  /* 0x0000001a14007388 */ /* 0x0001e80000000800 */
[----:B-1----:R-:W4:Y:S04]  /*0590*/  LDG.E R24, desc[UR12][R14.64] ;  /* 0x0000000c0e187981 */ /* 0x002f28000c1e1900 */
[----:B------:R-:W5:Y:S01]  /*05a0*/  LDG.E R28, desc[UR12][R28.64] ;  /* 0x0000000c1c1c7981 */ /* 0x000f62000c1e1900 */
[----:B0-----:R-:W-:-:S05]  /*05b0*/  IMAD.WIDE R20, R18, 0x4, R16 ;  /* 0x0000000412147825 */ /* 0x001fca00078e0210 */
[----:B------:R0:W5:Y:S01]  /*05c0*/  LDG.E R29, desc[UR12][R20.64] ;  /* 0x0000000c141d7981 */ /* 0x000162000c1e1900 */
[----:B------:R-:W-:Y:S01]  /*05d0*/  IMAD R25, R10, 0x4, R25 ;  /* 0x000000040a197824 */ /* 0x000fe200078e0219 */
[----:B0-----:R-:W-:-:S03]  /*05e0*/  LEA R21, R5, R27, 0x8 ;  /* 0x0000001b05157211 */ /* 0x001fc600078e40ff */
[----:B------:R-:W-:Y:S01]  /*05f0*/  IMAD.WIDE R14, R25, 0x4, R16 ;  /* 0x00000004190e7825 */ /* 0x000fe200078e0210 */
[----:B------:R-:W-:-:S03]  /*0600*/  LEA R26, R10, R22, 0x2 ;  /* 0x000000160a1a7211 */ /* 0x000fc600078e10ff */
[C---:B------:R-:W-:Y:S02]  /*0610*/  IMAD R11, R10.reuse, 0x4, R11 ;  /* 0x000000040a0b7824 */ /* 0x040fe400078e020b */
[----:B------:R0:W5:Y:S01]  /*0620*/  LDG.E R14, desc[UR12][R14.64] ;  /* 0x0000000c0e0e7981 */ /* 0x000162000c1e1900 */
[C---:B------:R-:W-:Y:S01]  /*0630*/  LEA R25, R10.reuse, R25, 0x2 ;  /* 0x000000190a197211 */ /* 0x040fe200078e10ff */
[----:B0-----:R-:W-:Y:S02]  /*0640*/  IMAD R15, R10, 0x4, R18 ;  /* 0x000000040a0f7824 */ /* 0x001fe400078e0212 */
[----:B--2---:R0:W-:Y:S02]  /*0650*/  STS [R21], R23 ;  /* 0x0000001715007388 */ /* 0x0041e40000000800 */
[C---:B0-----:R-:W-:Y:S01]  /*0660*/  IMAD R23, R5.reuse, 0x180, R27 ;  /* 0x0000018005177824 */ /* 0x041fe200078e021b */
[----:B------:R-:W-:-:S04]  /*0670*/  LEA R27, R5, R27, 0x9 ;  /* 0x0000001b051b7211 */ /* 0x000fc800078e48ff */
[----:B---3--:R0:W-:Y:S01]  /*0680*/  STS [R23], R19 ;  /* 0x0000001317007388 */ /* 0x0081e20000000800 */
[----:B------:R-:W-:-:S06]  /*0690*/  IMAD.WIDE R20, R11, 0x4, R16 ;  /* 0x000000040b147825 */ /* 0x000fcc00078e0210 */
[----:B------:R-:W2:Y:S01]  /*06a0*/  LDG.E R20, desc[UR12][R20.64] ;  /* 0x0000000c14147981 */ /* 0x000ea2000c1e1900 */
[----:B0-----:R-:W-:-:S03]  /*06b0*/  LEA R19, R5, R27, 0x8 ;  /* 0x0000001b05137211 */ /* 0x001fc600078e40ff */
[----:B----4-:R0:W-:Y:S02]  /*06c0*/  STS [R27], R24 ;  /* 0x000000181b007388 */ /* 0x0101e40000000800 */
[----:B0-----:R-:W-:-:S05]  /*06d0*/  LEA R24, R5, R27, 0x7 ;  /* 0x0000001b05187211 */ /* 0x001fca00078e38ff */
[----:B-----5:R-:W-:Y:S04]  /*06e0*/  STS [R24], R28 ;  /* 0x0000001c18007388 */ /* 0x020fe80000000800 */
[----:B------:R0:W-:Y:S01]  /*06f0*/  STS [R19], R29 ;  /* 0x0000001d13007388 */ /* 0x0001e20000000800 */
[----:B------:R-:W-:-:S06]  /*0700*/  IMAD.WIDE R22, R15, 0x4, R16 ;  /* 0x000000040f167825 */ /* 0x000fcc00078e0210 */
[----:B------:R-:W3:Y:S01]  /*0710*/  LDG.E R22, desc[UR12][R22.64] ;  /* 0x0000000c16167981 */ /* 0x000ee2000c1e1900 */
[----:B0-----:R-:W-:-:S05]  /*0720*/  IMAD.WIDE R18, R26, 0x4, R16 ;  /* 0x000000041a127825 */ /* 0x001fca00078e0210 */
[----:B------:R0:W4:Y:S02]  /*0730*/  LDG.E R21, desc[UR12][R18.64] ;  /* 0x0000000c12157981 */ /* 0x000124000c1e1900 */
[----:B0-----:R-:W-:-:S05]  /*0740*/  IMAD.WIDE R18, R25, 0x4, R16 ;  /* 0x0000000419127825 */ /* 0x001fca00078e0210 */
[----:B------:R-:W5:Y:S01]  /*0750*/  LDG.E R28, desc[UR12][R18.64] ;  /* 0x0000000c121c7981 */ /* 0x000f62000c1e1900 */
[C---:B------:R-:W-:Y:S01]  /*0760*/  LEA R24, R5.reuse, R27, 0x9 ;  /* 0x0000001b05187211 */ /* 0x040fe200078e48ff */
[----:B------:R-:W-:-:S03]  /*0770*/  IMAD R23, R5, 0x180, R27 ;  /* 0x0000018005177824 */ /* 0x000fc600078e021b */
[C---:B------:R-:W-:Y:S01]  /*0780*/  LEA R27, R5.reuse, R24, 0x8 ;  /* 0x00000018051b7211 */ /* 0x040fe200078e40ff */
[C-C-:B------:R-:W-:Y:S01]  /*0790*/  IMAD R29, R5.reuse, 0x80, R24.reuse ;  /* 0x00000080051d7824 */ /* 0x140fe200078e0218 */
[----:B------:R0:W-:Y:S01]  /*07a0*/  STS [R23], R14 ;  /* 0x0000000e17007388 */ /* 0x0001e20000000800 */
[----:B------:R-:W-:Y:S01]  /*07b0*/  IADD3 R2, PT, PT, R2, 0x10, RZ ;  /* 0x0000001002027810 */ /* 0x000fe20007ffe0ff */
[C---:B0-----:R-:W-:Y:S01]  /*07c0*/  IMAD R14, R5.reuse, 0x180, R24 ;  /* 0x00000180050e7824 */ /* 0x041fe200078e0218 */
[----:B------:R-:W-:Y:S02]  /*07d0*/  LEA R0, R5, R0, 0x2 ;  /* 0x0000000005007211 */ /* 0x000fe400078e10ff */
[----:B------:R-:W-:-:S03]  /*07e0*/  ISETP.GE.AND P1, PT, R2, -0xc, PT ;  /* 0xfffffff40200780c */ /* 0x000fc60003f26270 */
[----:B------:R-:W-:-:S05]  /*07f0*/  IMAD R0, R5, 0x4, R0 ;  /* 0x0000000405007824 */ /* 0x000fca00078e0200 */
[----:B------:R-:W-:Y:S02]  /*0800*/  LEA R0, R5, R0, 0x2 ;  /* 0x0000000005007211 */ /* 0x000fe400078e10ff */
[----:B------:R-:W-:-:S03]  /*0810*/  LEA R11, R10, R11, 0x2 ;  /* 0x0000000b0a0b7211 */ /* 0x000fc600078e10ff */
[C---:B------:R-:W-:Y:S01]  /*0820*/  IMAD R0, R5.reuse, 0x4, R0 ;  /* 0x0000000405007824 */ /* 0x040fe200078e0200 */
[----:B--2---:R0:W-:Y:S02]  /*0830*/  STS [R24], R20 ;  /* 0x0000001418007388 */ /* 0x0041e40000000800 */
[----:B0-----:R-:W-:Y:S02]  /*0840*/  LEA R20, R5, R24, 0x9 ;  /* 0x0000001805147211 */ /* 0x001fe400078e48ff */
[----:B----4-:R0:W-:Y:S04]  /*0850*/  STS [R29], R21 ;  /* 0x000000151d007388 */ /* 0x0101e80000000800 */
[----:B---3--:R1:W-:Y:S04]  /*0860*/  STS [R27], R22 ;  /* 0x000000161b007388 */ /* 0x0083e80000000800 */
[----:B-----5:R3:W-:Y:S01]  /*0870*/  STS [R14], R28 ;  /* 0x0000001c0e007388 */ /* 0x0207e20000000800 */
[C---:B0-----:R-:W-:Y:S01]  /*0880*/  IMAD R29, R10.reuse, 0x4, R15 ;  /* 0x000000040a1d7824 */ /* 0x041fe200078e020f */
[----:B-1----:R-:W-:-:S02]  /*0890*/  LEA R27, R10, R26, 0x2 ;  /* 0x0000001a0a1b7211 */ /* 0x002fc400078e10ff */
[----:B------:R-:W-:Y:S01]  /*08a0*/  LEA R15, R10, R25, 0x2 ;  /* 0x000000190a0f7211 */ /* 0x000fe200078e10ff */
[----:B------:R-:W-:Y:S06]  /*08b0*/  @!P1 BRA `(.L_x_3) ;  /* 0xfffffff800a49947 */ /* 0x000fec000383ffff */
.L_x_2:
[----:B---3--:R-:W-:-:S05]  /*08c0*/  IMAD.MOV R14, RZ, RZ, -R2 ;  /* 0x000000ffff0e7224 */ /* 0x008fca00078e0a02 */
[----:B------:R-:W-:-:S13]  /*08d0*/  ISETP.GT.AND P1, PT, R14, 0x4, PT ;  /* 0x000000040e00780c */ /* 0x000fda0003f24270 */
[----:B------:R-:W-:Y:S05]  /*08e0*/  @!P1 BRA `(.L_x_4) ;  /* 0x0000000000b49947 */ /* 0x000fea0003800000 */
[----:B------:R-:W2:Y:S02]  /*08f0*/  LDC.64 R18, c[0x0][0x388] ;  /* 0x0000e200ff127b82 */ /* 0x000ea40000000a00 */
[----:B--2---:R-:W-:-:S06]  /*0900*/  IMAD.WIDE R24, R11, 0x4, R18 ;  /* 0x000000040b187825 */ /* 0x004fcc00078e0212 */
[----:B-1----:R-:W2:Y:S01]  /*0910*/  LDG.E R25, desc[UR12][R24.64] ;  /* 0x0000000c18197981 */ /* 0x002ea2000c1e1900 */
[----:B------:R-:W-:Y:S01]  /*0920*/  IMAD.WIDE R16, R27, 0x4, R18 ;  /* 0x000000041b107825 */ /* 0x000fe200078e0212 */
[----:B------:R-:W-:-:S04]  /*0930*/  LEA R11, R10, R11, 0x2 ;  /* 0x0000000b0a0b7211 */ /* 0x000fc800078e10ff */
[----:B------:R1:W3:Y:S01]  /*0940*/  LDG.E R28, desc[UR12][R16.64] ;  /* 0x0000000c101c7981 */ /* 0x0002e2000c1e1900 */
[C---:B------:R-:W-:Y:S01]  /*0950*/  IMAD R27, R10.reuse, 0x4, R27 ;  /* 0x000000040a1b7824 */ /* 0x040fe200078e021b */
[----:B------:R-:W-:Y:S01]  /*0960*/  LEA R26, R10, R15, 0x2 ;  /* 0x0000000f0a1a7211 */ /* 0x000fe200078e10ff */
[----:B------:R-:W-:-:S06]  /*0970*/  IMAD.WIDE R22, R15, 0x4, R18 ;  /* 0x000000040f167825 */ /* 0x000fcc00078e0212 */
[----:B------:R-:W4:Y:S01]  /*0980*/  LDG.E R22, desc[UR12][R22.64] ;  /* 0x0000000c16167981 */ /* 0x000f22000c1e1900 */
[----:B-1----:R-:W-:Y:S01]  /*0990*/  IMAD.WIDE R16, R29, 0x4, R18 ;  /* 0x000000041d107825 */ /* 0x002fe200078e0212 */
[----:B------:R-:W-:-:S04]  /*09a0*/  LEA R29, R10, R29, 0x2 ;  /* 0x0000001d0a1d7211 */ /* 0x000fc800078e10ff */
[----:B------:R1:W5:Y:S01]  /*09b0*/  LDG.E R21, desc[UR12][R16.64] ;  /* 0x0000000c10157981 */ /* 0x000362000c1e1900 */
[----:B------:R-:W-:-:S06]  /*09c0*/  IMAD.WIDE R14, R29, 0x4, R18 ;  /* 0x000000041d0e7825 */ /* 0x000fcc00078e0212 */
[----:B------:R0:W4:Y:S01]  /*09d0*/  LDG.E R14, desc[UR12][R14.64] ;  /* 0x0000000c0e0e7981 */ /* 0x000122000c1e1900 */
[----:B-1----:R-:W-:-:S06]  /*09e0*/  IMAD.WIDE R16, R27, 0x4, R18 ;  /* 0x000000041b107825 */ /* 0x002fcc00078e0212 */
[----:B------:R-:W4:Y:S04]  /*09f0*/  LDG.E R16, desc[UR12][R16.64] ;  /* 0x0000000c10107981 */ /* 0x000f28000c1e1900 */
[----:B--2---:R1:W-:Y:S02]  /*0a00*/  STS [R20], R25 ;  /* 0x0000001914007388 */ /* 0x0043e40000000800 */
[----:B-1----:R-:W-:-:S04]  /*0a10*/  IMAD.WIDE R24, R11, 0x4, R18 ;  /* 0x000000040b187825 */ /* 0x002fc800078e0212 */
[----:B------:R-:W-:Y:S02]  /*0a20*/  IMAD.WIDE R18, R26, 0x4, R18 ;  /* 0x000000041a127825 */ /* 0x000fe400078e0212 */
[----:B------:R-:W2:Y:S04]  /*0a30*/  LDG.E R24, desc[UR12][R24.64] ;  /* 0x0000000c18187981 */ /* 0x000ea8000c1e1900 */
[----:B------:R1:W2:Y:S01]  /*0a40*/  LDG.E R19, desc[UR12][R18.64] ;  /* 0x0000000c12137981 */ /* 0x0002a2000c1e1900 */
[C---:B------:R-:W-:Y:S01]  /*0a50*/  LEA R23, R5.reuse, R20, 0x7 ;  /* 0x0000001405177211 */ /* 0x040fe200078e38ff */
[----:B0-----:R-:W-:-:S04]  /*0a60*/  IMAD R15, R5, 0x180, R20 ;  /* 0x00000180050f7824 */ /* 0x001fc800078e0214 */
[----:B---3--:R0:W-:Y:S01]  /*0a70*/  STS [R23], R28 ;  /* 0x0000001c17007388 */ /* 0x0081e20000000800 */
[C---:B-1----:R-:W-:Y:S01]  /*0a80*/  IMAD R18, R5.reuse, 0x100, R20 ;  /* 0x0000010005127824 */ /* 0x042fe200078e0214 */
[----:B------:R-:W-:-:S04]  /*0a90*/  LEA R20, R5, R20, 0x9 ;  /* 0x0000001405147211 */ /* 0x000fc800078e48ff */
[C---:B0-----:R-:W-:Y:S01]  /*0aa0*/  LEA R23, R5.reuse, R20, 0x7 ;  /* 0x0000001405177211 */ /* 0x041fe200078e38ff */
[C-C-:B------:R-:W-:Y:S01]  /*0ab0*/  IMAD R25, R5.reuse, 0x100, R20.reuse ;  /* 0x0000010005197824 */ /* 0x140fe200078e0214 */
[----:B-----5:R-:W-:Y:S01]  /*0ac0*/  STS [R18], R21 ;  /* 0x0000001512007388 */ /* 0x020fe20000000800 */
[----:B------:R-:W-:-:S03]  /*0ad0*/  IMAD R28, R5, 0x180, R20 ;  /* 0x00000180051c7824 */ /* 0x000fc600078e0214 */
[----:B----4-:R0:W-:Y:S01]  /*0ae0*/  STS [R15], R22 ;  /* 0x000000160f007388 */ /* 0x0101e20000000800 */
[C---:B------:R-:W-:Y:S02]  /*0af0*/  LEA R0, R5.reuse, R0, 0x2 ;  /* 0x0000000005007211 */ /* 0x040fe400078e10ff */
[----:B------:R-:W-:Y:S02]  /*0b00*/  PLOP3.LUT P0, PT, PT, PT, PT, 0x8, 0x80 ;  /* 0x000000000080781c */ /* 0x000fe40003f0e170 */
[----:B------:R-:W-:Y:S01]  /*0b10*/  IADD3 R2, PT, PT, R2, 0x8, RZ ;  /* 0x0000000802027810 */ /* 0x000fe20007ffe0ff */
[C---:B------:R-:W-:Y:S01]  /*0b20*/  IMAD R0, R5.reuse, 0x4, R0 ;  /* 0x0000000405007824 */ /* 0x040fe200078e0200 */
[C---:B------:R-:W-:Y:S02]  /*0b30*/  LEA R27, R10.reuse, R27, 0x2 ;  /* 0x0000001b0a1b7211 */ /* 0x040fe400078e10ff */
[C---:B------:R-:W-:Y:S01]  /*0b40*/  LEA R29, R10.reuse, R29, 0x2 ;  /* 0x0000001d0a1d7211 */ /* 0x040fe200078e10ff */
[C---:B0-----:R-:W-:Y:S01]  /*0b50*/  IMAD R15, R10.reuse, 0x4, R26 ;  /* 0x000000040a0f7824 */ /* 0x041fe200078e021a */
[----:B------:R-:W-:Y:S01]  /*0b60*/  LEA R11, R10, R11, 0x2 ;  /* 0x0000000b0a0b7211 */ /* 0x000fe200078e10ff */
[----:B--2---:R0:W-:Y:S04]  /*0b70*/  STS [R20], R24 ;  /* 0x0000001814007388 */ /* 0x0041e80000000800 */
[----:B------:R2:W-:Y:S04]  /*0b80*/  STS [R23], R16 ;  /* 0x0000001017007388 */ /* 0x0005e80000000800 */
[----:B------:R2:W-:Y:S04]  /*0b90*/  STS [R25], R14 ;  /* 0x0000000e19007388 */ /* 0x0005e80000000800 */
[----:B------:R2:W-:Y:S01]  /*0ba0*/  STS [R28], R19 ;  /* 0x000000131c007388 */ /* 0x0005e20000000800 */
[----:B0-----:R-:W-:-:S07]  /*0bb0*/  LEA R20, R5, R20, 0x9 ;  /* 0x0000001405147211 */ /* 0x001fce00078e48ff */
.L_x_4:
[----:B------:R-:W-:-:S13]  /*0bc0*/  ISETP.NE.OR P0, PT, R2, RZ, P0 ;  /* 0x000000ff0200720c */ /* 0x000fda0000705670 */
[----:B------:R-:W-:Y:S05]  /*0bd0*/  @!P0 BRA `(.L_x_0) ;  /* 0x0000000000608947 */ /* 0x000fea0003800000 */
.L_x_1:
[----:B0-2---:R-:W-:-:S04]  /*0be0*/  IMAD.WIDE R24, R11, 0x4, R12 ;  /* 0x000000040b187825 */ /* 0x005fc800078e020c */
[--C-:B---3--:R-:W-:Y:S02]  /*0bf0*/  IMAD.WIDE R22, R27, 0x4, R12.reuse ;  /* 0x000000041b167825 */ /* 0x108fe400078e020c */
[----:B-1----:R-:W2:Y:S02]  /*0c00*/  LDG.E R25, desc[UR12][R24.64] ;  /* 0x0000000c18197981 */ /* 0x002ea4000c1e1900 */
[--C-:B------:R-:W-:Y:S02]  /*0c10*/  IMAD.WIDE R18, R29, 0x4, R12.reuse ;  /* 0x000000041d127825 */ /* 0x100fe400078e020c */
[----:B------:R-:W3:Y:S02]  /*0c20*/  LDG.E R22, desc[UR12][R22.64] ;  /* 0x0000000c16167981 */ /* 0x000ee4000c1e1900 */
[----:B------:R-:W-:Y:S02]  /*0c30*/  IMAD.WIDE R16, R15, 0x4, R12 ;  /* 0x000000040f107825 */ /* 0x000fe400078e020c */
[----:B------:R-:W4:Y:S04]  /*0c40*/  LDG.E R18, desc[UR12][R18.64] ;  /* 0x0000000c12127981 */ /* 0x000f28000c1e1900 */
[----:B------:R-:W5:Y:S01]  /*0c50*/  LDG.E R16, desc[UR12][R16.64] ;  /* 0x0000000c10107981 */ /* 0x000f62000c1e1900 */
[C-C-:B------:R-:W-:Y:S01]  /*0c60*/  IMAD R21, R5.reuse, 0x80, R20.reuse ;  /* 0x0000008005157824 */ /* 0x140fe200078e0214 */
[C---:B------:R-:W-:Y:S01]  /*0c70*/  LEA R14, R5.reuse, R20, 0x8 ;  /* 0x00000014050e7211 */ /* 0x040fe200078e40ff */
[----:B------:R-:W-:Y:S01]  /*0c80*/  IMAD R26, R5, 0x180, R20 ;  /* 0x00000180051a7824 */ /* 0x000fe200078e0214 */
[----:B------:R-:W-:-:S04]  /*0c90*/  IADD3 R2, PT, PT, R2, 0x4, RZ ;  /* 0x0000000402027810 */ /* 0x000fc80007ffe0ff */
[----:B------:R-:W-:Y:S01]  /*0ca0*/  ISETP.NE.AND P0, PT, R2, RZ, PT ;  /* 0x000000ff0200720c */ /* 0x000fe20003f05270 */
[C---:B------:R-:W-:Y:S01]  /*0cb0*/  IMAD R0, R5.reuse, 0x4, R0 ;  /* 0x0000000405007824 */ /* 0x040fe200078e0200 */
[C---:B------:R-:W-:Y:S01]  /*0cc0*/  LEA R27, R10.reuse, R27, 0x2 ;  /* 0x0000001b0a1b7211 */ /* 0x040fe200078e10ff */
[C---:B------:R-:W-:Y:S01]  /*0cd0*/  IMAD R15, R10.reuse, 0x4, R15 ;  /* 0x000000040a0f7824 */ /* 0x040fe200078e020f */
[C---:B------:R-:W-:Y:S02]  /*0ce0*/  LEA R29, R10.reuse, R29, 0x2 ;  /* 0x0000001d0a1d7211 */ /* 0x040fe400078e10ff */
[----:B------:R-:W-:Y:S01]  /*0cf0*/  LEA R11, R10, R11, 0x2 ;  /* 0x0000000b0a0b7211 */ /* 0x000fe200078e10ff */
[----:B--2---:R0:W-:Y:S04]  /*0d00*/  STS [R20], R25 ;  /* 0x0000001914007388 */ /* 0x0041e80000000800 */
[----:B---3--:R3:W-:Y:S04]  /*0d10*/  STS [R21], R22 ;  /* 0x0000001615007388 */ /* 0x0087e80000000800 */
[----:B----4-:R3:W-:Y:S04]  /*0d20*/  STS [R14], R18 ;  /* 0x000000120e007388 */ /* 0x0107e80000000800 */
[----:B-----5:R3:W-:Y:S01]  /*0d30*/  STS [R26], R16 ;  /* 0x000000101a007388 */ /* 0x0207e20000000800 */
[----:B0-----:R-:W-:Y:S01]  /*0d40*/  LEA R20, R5, R20, 0x9 ;  /* 0x0000001405147211 */ /* 0x001fe200078e48ff */
[----:B------:R-:W-:Y:S06]  /*0d50*/  @P0 BRA `(.L_x_1) ;  /* 0xfffffffc00a00947 */ /* 0x000fec000383ffff */
.L_x_0:
[----:B------:R-:W-:-:S13]  /*0d60*/  ISETP.NE.AND P0, PT, R9, RZ, PT ;  /* 0x000000ff0900720c */ /* 0x000fda0003f05270 */
[----:B------:R-:W-:Y:S05]  /*0d70*/  @!P0 BRA `(.L_x_5) ;  /* 0x0000000000548947 */ /* 0x000fea0003800000 */
[----:B------:R-:W4:Y:S01]  /*0d80*/  S2UR UR5, SR_CgaCtaId ;  /* 0x00000000000579c3 */ /* 0x000f220000008800 */
[----:B0-2---:R-:W-:Y:S01]  /*0d90*/  IMAD.IADD R13, R0, 0x1, R7 ;  /* 0x00000001000d7824 */ /* 0x005fe200078e0207 */
[----:B------:R-:W-:Y:S01]  /*0da0*/  UMOV UR4, 0x400 ;  /* 0x0000040000047882 */ /* 0x000fe20000000000 */
[----:B---3--:R-:W-:Y:S02]  /*0db0*/  IMAD R14, R5, UR9, RZ ;  /* 0x00000009050e7c24 */ /* 0x008fe4000f8e02ff */
[----:B------:R-:W-:Y:S01]  /*0dc0*/  IMAD.MOV R2, RZ, RZ, -R9 ;  /* 0x000000ffff027224 */ /* 0x000fe200078e0a09 */
[C---:B------:R-:W-:Y:S01]  /*0dd0*/  IADD3 R0, PT, PT, R13.reuse, UR7, RZ ;  /* 0x000000070d007c10 */ /* 0x040fe2000fffe0ff */
[-C--:B------:R-:W-:Y:S01]  /*0de0*/  IMAD R14, R14, R3.reuse, RZ ;  /* 0x000000030e0e7224 */ /* 0x080fe200078e02ff */
[----:B------:R-:W0:Y:S01]  /*0df0*/  LDC.64 R10, c[0x0][0x388] ;  /* 0x0000e200ff0a7b82 */ /* 0x000e220000000a00 */
[----:B------:R-:W-:Y:S02]  /*0e00*/  LEA R12, R13, R4, 0x5 ;  /* 0x000000040d0c7211 */ /* 0x000fe400078e28ff */
[----:B------:R-:W-:-:S04]  /*0e10*/  IMAD R13, R0, R3, UR8 ;  /* 0x00000008000d7e24 */ /* 0x000fc8000f8e0203 */
[----:B------:R-:W-:Y:S01]  /*0e20*/  IMAD R15, R13, UR9, R4 ;  /* 0x000000090d0f7c24 */ /* 0x000fe2000f8e0204 */
[----:B----4-:R-:W-:-:S06]  /*0e30*/  ULEA UR4, UR5, UR4, 0x18 ;  /* 0x0000000405047291 */ /* 0x010fcc000f8ec0ff */
[----:B------:R-:W-:-:S07]  /*0e40*/  LEA R0, R12, UR4, 0x2 ;  /* 0x000000040c007c11 */ /* 0x000fce000f8e10ff */
.L_x_6:
[----:B0-----:R-:W-:-:S06]  /*0e50*/  IMAD.WIDE R12, R15, 0x4, R10 ;  /* 0x000000040f0c7825 */ /* 0x001fcc00078e020a */
[----:B-1----:R-:W2:Y:S01]  /*0e60*/  LDG.E R13, desc[UR12][R12.64] ;  /* 0x0000000c0c0d7981 */ /* 0x002ea2000c1e1900 */
[----:B------:R-:W-:Y:S02]  /*0e70*/  IADD3 R2, PT, PT, R2, 0x1, RZ ;  /* 0x0000000102027810 */ /* 0x000fe40007ffe0ff */
[----:B------:R-:W-:Y:S02]  /*0e80*/  IADD3 R15, PT, PT, R14, R15, RZ ;  /* 0x0000000f0e0f7210 */ /* 0x000fe40007ffe0ff */
[----:B------:R-:W-:Y:S01]  /*0e90*/  ISETP.NE.AND P0, PT, R2, RZ, PT ;  /* 0x000000ff0200720c */ /* 0x000fe20003f05270 */
[----:B--2---:R0:W-:Y:S02]  /*0ea0*/  STS [R0], R13 ;  /* 0x0000000d00007388 */ /* 0x0041e40000000800 */
[----:B0-----:R-:W-:-:S10]  /*0eb0*/  IMAD R0, R5, 0x80, R0 ;  /* 0x0000008005007824 */ /* 0x001fd400078e0200 */
[----:B------:R-:W-:Y:S05]  /*0ec0*/  @P0 BRA `(.L_x_6) ;  /* 0xfffffffc00e00947 */ /* 0x000fea000383ffff */
.L_x_5:
[----:B------:R-:W-:Y:S01]  /*0ed0*/  LOP3.LUT R6, R6, 0xffff, RZ, 0xc0, !PT ;  /* 0x0000ffff06067812 */ /* 0x000fe200078ec0ff */
[----:B------:R-:W-:Y:S01]  /*0ee0*/  BAR.SYNC.DEFER_BLOCKING 0x0 ;  /* 0x0000000000007b1d */ /* 0x000fe20000010000 */
[----:B------:R-:W-:Y:S02]  /*0ef0*/  HFMA2 R0, -RZ, RZ, 0, 0 ;  /* 0x00000000ff007431 */ /* 0x000fe400000001ff */
[----:B------:R-:W-:-:S13]  /*0f00*/  ISETP.GE.U32.AND P0, PT, R6, 0x3, PT ;  /* 0x000000030600780c */ /* 0x000fda0003f06070 */
[----:B------:R-:W-:Y:S05]  /*0f10*/  @!P0 BRA `(.L_x_7) ;  /* 0x0000000c00008947 */ /* 0x000fea0003800000 */
[----:B------:R-:W4:Y:S01]  /*0f20*/  S2UR UR5, SR_CgaCtaId ;  /* 0x00000000000579c3 */ /* 0x000f220000008800 */
[----:B------:R-:W-:Y:S01]  /*0f30*/  LOP3.LUT R2, R8, 0x1fffc, RZ, 0xc0, !PT ;  /* 0x0001fffc08027812 */ /* 0x000fe200078ec0ff */
[----:B------:R-:W-:Y:S01]  /*0f40*/  UMOV UR4, 0x400 ;  /* 0x0000040000047882 */ /* 0x000fe20000000000 */
[----:B--2---:R-:W-:Y:S01]  /*0f50*/  IADD3 R6, PT, PT, R7, UR6, RZ ;  /* 0x0000000607067c10 */ /* 0x004fe2000fffe0ff */
[----:B0-----:R-:W-:Y:S01]  /*0f60*/  IMAD R24, R4, 0x20, R7 ;  /* 0x0000002004187824 */ /* 0x001fe200078e0207 */
[----:B------:R-:W-:Y:S01]  /*0f70*/  IADD3 R2, PT, PT, -R2, RZ, RZ ;  /* 0x000000ff02027210 */ /* 0x000fe20007ffe1ff */
[C---:B------:R-:W-:Y:S01]  /*0f80*/  IMAD R8, R5.reuse, UR9, RZ ;  /* 0x0000000905087c24 */ /* 0x040fe2000f8e02ff */
[----:B---3--:R-:W-:Y:S01]  /*0f90*/  LEA R14, R5, R6, 0x1 ;  /* 0x00000006050e7211 */ /* 0x008fe200078e08ff */
[----:B------:R-:W0:Y:S01]  /*0fa0*/  LDC.64 R12, c[0x0][0x380] ;  /* 0x0000e000ff0c7b82 */ /* 0x000e220000000a00 */
[----:B------:R-:W-:Y:S01]  /*0fb0*/  ISETP.GE.AND P0, PT, R2, RZ, PT ;  /* 0x000000ff0200720c */ /* 0x000fe20003f06270 */
[C---:B------:R-:W-:Y:S01]  /*0fc0*/  IMAD.IADD R10, R6.reuse, 0x1, R5 ;  /* 0x00000001060a7824 */ /* 0x040fe200078e0205 */
[----:B------:R-:W-:Y:S01]  /*0fd0*/  MOV R0, RZ ;  /* 0x000000ff00007202 */ /* 0x000fe20000000f00 */
[----:B------:R-:W-:-:S02]  /*0fe0*/  IMAD R29, R6, R3, UR10 ;  /* 0x0000000a061d7e24 */ /* 0x000fc4000f8e0203 */
[----:B------:R-:W-:Y:S02]  /*0ff0*/  IMAD R6, R5, 0x3, R6 ;  /* 0x0000000305067824 */ /* 0x000fe400078e0206 */
[-C--:B------:R-:W-:Y:S02]  /*1000*/  IMAD R17, R10, R3.reuse, UR10 ;  /* 0x0000000a0a117e24 */ /* 0x080fe4000f8e0203 */
[-C--:B------:R-:W-:Y:S02]  /*1010*/  IMAD R11, R14, R3.reuse, UR10 ;  /* 0x0000000a0e0b7e24 */ /* 0x080fe4000f8e0203 */
[-C--:B------:R-:W-:Y:S02]  /*1020*/  IMAD R15, R6, R3.reuse, UR10 ;  /* 0x0000000a060f7e24 */ /* 0x080fe4000f8e0203 */
[----:B------:R-:W-:Y:S01]  /*1030*/  IMAD R8, R8, R3, RZ ;  /* 0x0000000308087224 */ /* 0x000fe200078e02ff */
[----:B----4-:R-:W-:Y:S01]  /*1040*/  ULEA UR4, UR5, UR4, 0x18 ;  /* 0x0000000405047291 */ /* 0x010fe2000f8ec0ff */
[----:B------:R-:W-:-:S02]  /*1050*/  IMAD R29, R29, UR9, R4 ;  /* 0x000000091d1d7c24 */ /* 0x000fc4000f8e0204 */
[--C-:B------:R-:W-:Y:S02]  /*1060*/  IMAD R17, R17, UR9, R4.reuse ;  /* 0x0000000911117c24 */ /* 0x100fe4000f8e0204 */
[--C-:B------:R-:W-:Y:S01]  /*1070*/  IMAD R26, R11, UR9, R4.reuse ;  /* 0x000000090b1a7c24 */ /* 0x100fe2000f8e0204 */
[----:B------:R-:W-:Y:S01]  /*1080*/  LEA R24, R24, UR4, 0x2 ;  /* 0x0000000418187c11 */ /* 0x000fe2000f8e10ff */
[----:B------:R-:W-:Y:S01]  /*1090*/  IMAD R28, R15, UR9, R4 ;  /* 0x000000090f1c7c24 */ /* 0x000fe2000f8e0204 */
[----:B------:R-:W-:Y:S06]  /*10a0*/  @P0 BRA `(.L_x_8) ;  /* 0x00000008003c0947 */ /* 0x000fec0003800000 */
[----:B------:R-:W-:Y:S02]  /*10b0*/  IADD3 R6, PT, PT, -R2, RZ, RZ ;  /* 0x000000ff02067210 */ /* 0x000fe40007ffe1ff */
[----:B------:R-:W-:Y:S02]  /*10c0*/  PLOP3.LUT P0, PT, PT, PT, PT, 0x80, 0x8 ;  /* 0x000000000008781c */ /* 0x000fe40003f0f070 */
[----:B------:R-:W-:-:S13]  /*10d0*/  ISETP.GT.AND P1, PT, R6, 0xc, PT ;  /* 0x0000000c0600780c */ /* 0x000fda0003f24270 */
[----:B------:R-:W-:Y:S05]  /*10e0*/  @!P1 BRA `(.L_x_9) ;  /* 0x0000000400649947 */ /* 0x000fea0003800000 */
[----:B------:R-:W2:Y:S01]  /*10f0*/  LDC.64 R10, c[0x0][0x380] ;  /* 0x0000e000ff0a7b82 */ /* 0x000ea20000000a00 */
[----:B------:R-:W-:-:S13]  /*1100*/  PLOP3.LUT P0, PT, PT, PT, PT, 0x8, 0x80 ;  /* 0x000000000080781c */ /* 0x000fda0003f0e170 */
.L_x_10:
[C-C-:B------:R-:W-:Y:S01]  /*1110*/  IMAD R16, R5.reuse, 0x4, R24.reuse ;  /* 0x0000000405107824 */ /* 0x140fe200078e0218 */
[----:B---3--:R3:W1:Y:S01]  /*1120*/  LDS R18, [R24] ;  /* 0x0000000018127984 */ /* 0x0086620000000800 */
[CC--:B------:R-:W-:Y:S01]  /*1130*/  LEA R22, R5.reuse, R24.reuse, 0x3 ;  /* 0x0000001805167211 */ /* 0x0c0fe200078e18ff */
[C---:B------:R-:W-:Y:S01]  /*1140*/  IMAD R19, R5.reuse, 0xc, R24 ;  /* 0x0000000c05137824 */ /* 0x040fe200078e0218 */
[----:B------:R-:W-:Y:S01]  /*1150*/  LEA R6, R5, R24, 0x4 ;  /* 0x0000001805067211 */ /* 0x000fe200078e20ff */
[----:B--2---:R-:W-:Y:S01]  /*1160*/  IMAD.WIDE R14, R17, 0x4, R10 ;  /* 0x00000004110e7825 */ /* 0x004fe200078e020a */
[----:B------:R-:W2:Y:S01]  /*1170*/  LDS R16, [R16] ;  /* 0x0000000010107984 */ /* 0x000ea20000000800 */
[----:B------:R-:W-:Y:S02]  /*1180*/  IADD3 R2, PT, PT, R2, 0x10, RZ ;  /* 0x0000001002027810 */ /* 0x000fe40007ffe0ff */
[C-C-:B------:R-:W-:Y:S01]  /*1190*/  IMAD R27, R5.reuse, 0x4, R6.reuse ;  /* 0x00000004051b7824 */ /* 0x140fe200078e0206 */
[----:B------:R-:W4:Y:S01]  /*11a0*/  LDS R22, [R22] ;  /* 0x0000000016167984 */ /* 0x000f220000000800 */
[C---:B------:R-:W-:Y:S01]  /*11b0*/  LEA R21, R5.reuse, R6, 0x3 ;  /* 0x0000000605157211 */ /* 0x040fe200078e18ff */
[----:B------:R-:W-:Y:S01]  /*11c0*/  IMAD R20, R5, 0xc, R6 ;  /* 0x0000000c05147824 */ /* 0x000fe200078e0206 */
[----:B------:R-:W-:Y:S01]  /*11d0*/  ISETP.GE.AND P1, PT, R2, -0xc, PT ;  /* 0xfffffff40200780c */ /* 0x000fe20003f26270 */
[----:B------:R-:W5:Y:S01]  /*11e0*/  LDS R19, [R19] ;  /* 0x0000000013137984 */ /* 0x000f620000000800 */
[----:B---3--:R-:W-:-:S03]  /*11f0*/  IMAD.WIDE R24, R29, 0x4, R10 ;  /* 0x000000041d187825 */ /* 0x008fc600078e020a */
[----:B------:R-:W3:Y:S01]  /*1200*/  LDS R23, [R6] ;  /* 0x0000000006177984 */ /* 0x000ee20000000800 */
[----:B------:R-:W-:Y:S02]  /*1210*/  IMAD R29, R8, 0x4, R29 ;  /* 0x00000004081d7824 */ /* 0x000fe400078e021d */
[C---:B------:R-:W-:Y:S01]  /*1220*/  IMAD R0, R5.reuse, 0x4, R0 ;  /* 0x0000000405007824 */ /* 0x040fe200078e0200 */
[----:B------:R-:W0:Y:S04]  /*1230*/  LDS R27, [R27] ;  /* 0x000000001b1b7984 */ /* 0x000e280000000800 */
[----:B------:R-:W0:Y:S01]  /*1240*/  LDS R21, [R21] ;  /* 0x0000000015157984 */ /* 0x000e220000000800 */
[----:B------:R-:W-:-:S03]  /*1250*/  LEA R0, R5, R0, 0x2 ;  /* 0x0000000005007211 */ /* 0x000fc600078e10ff */
[----:B------:R-:W0:Y:S01]  /*1260*/  LDS R20, [R20] ;  /* 0x0000000014147984 */ /* 0x000e220000000800 */
[----:B------:R-:W-:-:S05]  /*1270*/  LEA R0, R5, R0, 0x2 ;  /* 0x0000000005007211 */ /* 0x000fca00078e10ff */
[C---:B------:R-:W-:Y:S01]  /*1280*/  IMAD R0, R5.reuse, 0x4, R0 ;  /* 0x0000000405007824 */ /* 0x040fe200078e0200 */
[----:B-1----:R1:W-:Y:S04]  /*1290*/  STG.E desc[UR12][R24.64], R18 ;  /* 0x0000001218007986 */ /* 0x0023e8000c10190c */
[----:B--2---:R2:W-:Y:S01]  /*12a0*/  STG.E desc[UR12][R14.64], R16 ;  /* 0x000000100e007986 */ /* 0x0045e2000c10190c */
[----:B-1----:R-:W-:Y:S02]  /*12b0*/  LEA R25, R8, R17, 0x2 ;  /* 0x0000001108197211 */ /* 0x002fe400078e10ff */
[----:B------:R-:W-:Y:S01]  /*12c0*/  LEA R24, R5, R6, 0x4 ;  /* 0x0000000605187211 */ /* 0x000fe200078e20ff */
[----:B--2---:R-:W-:Y:S01]  /*12d0*/  IMAD.WIDE R14, R26, 0x4, R10 ;  /* 0x000000041a0e7825 */ /* 0x004fe200078e020a */
[----:B------:R-:W-:-:S03]  /*12e0*/  LEA R26, R8, R26, 0x2 ;  /* 0x0000001a081a7211 */ /* 0x000fc600078e10ff */
[----:B------:R-:W1:Y:S01]  /*12f0*/  LDS R6, [R24] ;  /* 0x0000000018067984 */ /* 0x000e620000000800 */
[--C-:B------:R-:W-:Y:S01]  /*1300*/  IMAD.WIDE R16, R25, 0x4, R10.reuse ;  /* 0x0000000419107825 */ /* 0x100fe200078e020a */
[----:B------:R-:W-:Y:S02]  /*1310*/  LEA R25, R8, R25, 0x2 ;  /* 0x0000001908197211 */ /* 0x000fe400078e10ff */
[----:B----4-:R2:W-:Y:S02]  /*1320*/  STG.E desc[UR12][R14.64], R22 ;  /* 0x000000160e007986 */ /* 0x0105e4000c10190c */
[----:B--2---:R-:W-:Y:S01]  /*1330*/  IMAD.WIDE R14, R28, 0x4, R10 ;  /* 0x000000041c0e7825 */ /* 0x004fe200078e020a */
[----:B------:R-:W-:-:S04]  /*1340*/  LEA R28, R8, R28, 0x2 ;  /* 0x0000001c081c7211 */ /* 0x000fc800078e10ff */
[----:B-----5:R2:W-:Y:S02]  /*1350*/  STG.E desc[UR12][R14.64], R19 ;  /* 0x000000130e007986 */ /* 0x0205e4000c10190c */
[----:B--2---:R-:W-:-:S04]  /*1360*/  IMAD.WIDE R18, R29, 0x4, R10 ;  /* 0x000000041d127825 */ /* 0x004fc800078e020a */
[----:B------:R-:W-:Y:S01]  /*1370*/  IMAD.WIDE R14, R28, 0x4, R10 ;  /* 0x000000041c0e7825 */ /* 0x000fe200078e020a */
[----:B---3--:R2:W-:Y:S03]  /*1380*/  STG.E desc[UR12][R18.64], R23 ;  /* 0x0000001712007986 */ /* 0x0085e6000c10190c */
[----:B------:R-:W-:Y:S01]  /*1390*/  IMAD R29, R8, 0x4, R29 ;  /* 0x00000004081d7824 */ /* 0x000fe200078e021d */
[----:B0-----:R0:W-:Y:S01]  /*13a0*/  STG.E desc[UR12][R16.64], R27 ;  /* 0x0000001b10007986 */ /* 0x0011e2000c10190c */
[C---:B--2---:R-:W-:Y:S02]  /*13b0*/  IMAD R18, R5.reuse, 0x4, R24 ;  /* 0x0000000405127824 */ /* 0x044fe400078e0218 */
[----:B------:R-:W-:Y:S01]  /*13c0*/  IMAD.WIDE R22, R26, 0x4, R10 ;  /* 0x000000041a167825 */ /* 0x000fe200078e020a */
[----:B------:R-:W-:Y:S02]  /*13d0*/  LEA R26, R8, R26, 0x2 ;  /* 0x0000001a081a7211 */ /* 0x000fe400078e10ff */
[CC--:B0-----:R-:W-:Y:S01]  /*13e0*/  LEA R17, R5.reuse, R24.reuse, 0x3 ;  /* 0x0000001805117211 */ /* 0x0c1fe200078e18ff */
[----:B------:R0:W2:Y:S01]  /*13f0*/  LDS R16, [R18] ;  /* 0x0000000012107984 */ /* 0x0000a20000000800 */
[C---:B------:R-:W-:Y:S01]  /*1400*/  IMAD R27, R5.reuse, 0xc, R24 ;  /* 0x0000000c051b7824 */ /* 0x040fe200078e0218 */
[----:B------:R-:W-:-:S02]  /*1410*/  LEA R24, R5, R24, 0x4 ;  /* 0x0000001805187211 */ /* 0x000fc400078e20ff */
[----:B------:R3:W-:Y:S04]  /*1420*/  STG.E desc[UR12][R22.64], R21 ;  /* 0x0000001516007986 */ /* 0x0007e8000c10190c */
[----:B------:R-:W4:Y:S01]  /*1430*/  LDS R17, [R17] ;  /* 0x0000000011117984 */ /* 0x000f220000000800 */
[----:B0-----:R-:W-:-:S03]  /*1440*/  IMAD.WIDE R18, R29, 0x4, R10 ;  /* 0x000000041d127825 */ /* 0x001fc600078e020a */
[----:B------:R-:W0:Y:S01]  /*1450*/  LDS R27, [R27] ;  /* 0x000000001b1b7984 */ /* 0x000e220000000800 */
[----:B---3--:R-:W-:-:S03]  /*1460*/  LEA R23, R5, R24, 0x2 ;  /* 0x0000001805177211 */ /* 0x008fc600078e10ff */
[----:B------:R3:W-:Y:S01]  /*1470*/  STG.E desc[UR12][R14.64], R20 ;  /* 0x000000140e007986 */ /* 0x0007e2000c10190c */
[----:B------:R-:W-:-:S03]  /*1480*/  IMAD R22, R5, 0x8, R24 ;  /* 0x0000000805167824 */ /* 0x000fc600078e0218 */
[----:B------:R5:W0:Y:S04]  /*1490*/  LDS R21, [R24] ;  /* 0x0000000018157984 */ /* 0x000a280000000800 */
[----:B------:R-:W0:Y:S01]  /*14a0*/  LDS R23, [R23] ;  /* 0x0000000017177984 */ /* 0x000e220000000800 */
[----:B---3--:R-:W-:-:S03]  /*14b0*/  IMAD R20, R5, 0xc, R24 ;  /* 0x0000000c05147824 */ /* 0x008fc600078e0218 */
[----:B------:R-:W3:Y:S01]  /*14c0*/  LDS R22, [R22] ;  /* 0x0000000016167984 */ /* 0x000ee20000000800 */
[----:B------:R-:W-:Y:S01]  /*14d0*/  IMAD.WIDE R14, R25, 0x4, R10 ;  /* 0x00000004190e7825 */ /* 0x000fe200078e020a */
[----:B------:R-:W-:Y:S02]  /*14e0*/  LEA R25, R8, R25, 0x2 ;  /* 0x0000001908197211 */ /* 0x000fe400078e10ff */
[----:B-1----:R1:W-:Y:S01]  /*14f0*/  STG.E desc[UR12][R18.64], R6 ;  /* 0x0000000612007986 */ /* 0x0023e2000c10190c */
[----:B-----5:R-:W-:-:S03]  /*1500*/  LEA R24, R5, R24, 0x4 ;  /* 0x0000001805187211 */ /* 0x020fc600078e20ff */
[----:B------:R-:W5:Y:S04]  /*1510*/  LDS R20, [R20] ;  /* 0x0000000014147984 */ /* 0x000f680000000800 */
[----:B--2---:R2:W-:Y:S01]  /*1520*/  STG.E desc[UR12][R14.64], R16 ;  /* 0x000000100e007986 */ /* 0x0045e2000c10190c */
[--C-:B-1----:R-:W-:Y:S01]  /*1530*/  IMAD.WIDE R18, R26, 0x4, R10.reuse ;  /* 0x000000041a127825 */ /* 0x102fe200078e020a */
[C---:B------:R-:W-:Y:S02]  /*1540*/  LEA R6, R8.reuse, R28, 0x2 ;  /* 0x0000001c08067211 */ /* 0x040fe400078e10ff */
[----:B------:R-:W-:Y:S02]  /*1550*/  LEA R26, R8, R26, 0x2 ;  /* 0x0000001a081a7211 */ /* 0x000fe400078e10ff */
[----:B----4-:R1:W-:Y:S01]  /*1560*/  STG.E desc[UR12][R18.64], R17 ;  /* 0x0000001112007986 */ /* 0x0103e2000c10190c */
[----:B--2---:R-:W-:Y:S01]  /*1570*/  IMAD.WIDE R14, R6, 0x4, R10 ;  /* 0x00000004060e7825 */ /* 0x004fe200078e020a */
[----:B------:R-:W-:-:S04]  /*1580*/  LEA R6, R8, R6, 0x2 ;  /* 0x0000000608067211 */ /* 0x000fc800078e10ff */
[----:B0-----:R0:W-:Y:S01]  /*1590*/  STG.E desc[UR12][R14.64], R27 ;  /* 0x0000001b0e007986 */ /* 0x0011e2000c10190c */
[----:B-1----:R-:W-:Y:S02]  /*15a0*/  IMAD R17, R8, 0x4, R29 ;  /* 0x0000000408117824 */ /* 0x002fe400078e021d */
[----:B------:R-:W-:-:S04]  /*15b0*/  IMAD.WIDE R18, R25, 0x4, R10 ;  /* 0x0000000419127825 */ /* 0x000fc800078e020a */
[----:B------:R-:W-:-:S04]  /*15c0*/  IMAD.WIDE R28, R17, 0x4, R10 ;  /* 0x00000004111c7825 */ /* 0x000fc800078e020a */
[----:B0-----:R-:W-:Y:S01]  /*15d0*/  IMAD.WIDE R14, R26, 0x4, R10 ;  /* 0x000000041a0e7825 */ /* 0x001fe200078e020a */
[----:B------:R0:W-:Y:S01]  /*15e0*/  STG.E desc[UR12][R28.64], R21 ;  /* 0x000000151c007986 */ /* 0x0001e2000c10190c */
[----:B------:R-:W-:-:S03]  /*15f0*/  LEA R26, R8, R26, 0x2 ;  /* 0x0000001a081a7211 */ /* 0x000fc600078e10ff */
[----:B------:R1:W-:Y:S04]  /*1600*/  STG.E desc[UR12][R18.64], R23 ;  /* 0x0000001712007986 */ /* 0x0003e8000c10190c */
[----:B---3--:R3:W-:Y:S01]  /*1610*/  STG.E desc[UR12][R14.64], R22 ;  /* 0x000000160e007986 */ /* 0x0087e2000c10190c */
[C---:B0-----:R-:W-:Y:S01]  /*1620*/  LEA R29, R8.reuse, R17, 0x2 ;  /* 0x00000011081d7211 */ /* 0x041fe200078e10ff */
[C---:B------:R-:W-:Y:S01]  /*1630*/  IMAD R28, R8.reuse, 0x4, R6 ;  /* 0x00000004081c7824 */ /* 0x040fe200078e0206 */
[----:B------:R-:W-:Y:S01]  /*1640*/  LEA R17, R8, R25, 0x2 ;  /* 0x0000001908117211 */ /* 0x000fe200078e10ff */
[----:B-1----:R-:W-:-:S05]  /*1650*/  IMAD.WIDE R18, R6, 0x4, R10 ;  /* 0x0000000406127825 */ /* 0x002fca00078e020a */
[----:B-----5:R3:W-:Y:S01]  /*1660*/  STG.E desc[UR12][R18.64], R20 ;  /* 0x0000001412007986 */ /* 0x0207e2000c10190c */
[----:B------:R-:W-:Y:S05]  /*1670*/  @!P1 BRA `(.L_x_10) ;  /* 0xfffffff800a49947 */ /* 0x000fea000383ffff */
.L_x_9:
[----:B------:R-:W-:-:S04]  /*1680*/  IADD3 R6, PT, PT, -R2, RZ, RZ ;  /* 0x000000ff02067210 */ /* 0x000fc80007ffe1ff */
[----:B------:R-:W-:-:S13]  /*1690*/  ISETP.GT.AND P1, PT, R6, 0x4, PT ;  /* 0x000000040600780c */ /* 0x000fda0003f24270 */
[----:B------:R-:W-:Y:S05]  /*16a0*/  @!P1 BRA `(.L_x_11) ;  /* 0x0000000000b49947 */ /* 0x000fea0003800000 */
[----:B------:R2:W1:Y:S01]  /*16b0*/  LDS R11, [R24] ;  /* 0x00000000180b7984 */ /* 0x0004620000000800 */
[----:B---3--:R-:W3:Y:S01]  /*16c0*/  LDC.64 R18, c[0x0][0x380] ;  /* 0x0000e000ff127b82 */ /* 0x008ee20000000a00 */
[CC--:B------:R-:W-:Y:S01]  /*16d0*/  LEA R20, R5.reuse, R24.reuse, 0x2 ;  /* 0x0000001805147211 */ /* 0x0c0fe200078e10ff */
[C-C-:B------:R-:W-:Y:S01]  /*16e0*/  IMAD R16, R5.reuse, 0x8, R24.reuse ;  /* 0x0000000805107824 */ /* 0x140fe200078e0218 */
[C---:B------:R-:W-:Y:S01]  /*16f0*/  LEA R6, R5.reuse, R24, 0x4 ;  /* 0x0000001805067211 */ /* 0x040fe200078e20ff */
[C---:B------:R-:W-:Y:S01]  /*1700*/  IMAD R25, R5.reuse, 0xc, R24 ;  /* 0x0000000c05197824 */ /* 0x040fe200078e0218 */
[----:B------:R-:W-:Y:S01]  /*1710*/  PLOP3.LUT P0, PT, PT, PT, PT, 0x8, 0x80 ;  /* 0x000000000080781c */ /* 0x000fe20003f0e170 */
[C---:B------:R-:W-:Y:S01]  /*1720*/  IMAD R0, R5.reuse, 0x4, R0 ;  /* 0x0000000405007824 */ /* 0x040fe200078e0200 */
[----:B------:R-:W4:Y:S01]  /*1730*/  LDS R20, [R20] ;  /* 0x0000000014147984 */ /* 0x000f220000000800 */
[CC--:B------:R-:W-:Y:S01]  /*1740*/  LEA R10, R5.reuse, R6.reuse, 0x2 ;  /* 0x00000006050a7211 */ /* 0x0c0fe200078e10ff */
[C---:B--2---:R-:W-:Y:S01]  /*1750*/  IMAD R24, R5.reuse, 0xc, R6 ;  /* 0x0000000c05187824 */ /* 0x044fe200078e0206 */
[----:B------:R-:W-:Y:S01]  /*1760*/  LEA R27, R5, R6, 0x3 ;  /* 0x00000006051b7211 */ /* 0x000fe200078e18ff */
[----:B------:R-:W2:Y:S01]  /*1770*/  LDS R16, [R16] ;  /* 0x0000000010107984 */ /* 0x000ea20000000800 */
[----:B------:R-:W-:-:S02]  /*1780*/  IADD3 R2, PT, PT, R2, 0x8, RZ ;  /* 0x0000000802027810 */ /* 0x000fc40007ffe0ff */
[----:B------:R-:W-:Y:S01]  /*1790*/  LEA R0, R5, R0, 0x2 ;  /* 0x0000000005007211 */ /* 0x000fe200078e10ff */
[----:B------:R-:W5:Y:S04]  /*17a0*/  LDS R25, [R25] ;  /* 0x0000000019197984 */ /* 0x000f680000000800 */
[----:B------:R-:W-:Y:S01]  /*17b0*/  LDS R27, [R27] ;  /* 0x000000001b1b7984 */ /* 0x000fe20000000800 */
[----:B---3--:R-:W-:-:S04]  /*17c0*/  IMAD.WIDE R14, R29, 0x4, R18 ;  /* 0x000000041d0e7825 */ /* 0x008fc800078e0212 */
[----:B------:R-:W-:-:S04]  /*17d0*/  IMAD.WIDE R22, R17, 0x4, R18 ;  /* 0x0000000411167825 */ /* 0x000fc800078e0212 */
[----:B------:R-:W-:Y:S01]  /*17e0*/  IMAD R29, R8, 0x4, R29 ;  /* 0x00000004081d7824 */ /* 0x000fe200078e021d */
[----:B-1----:R-:W-:Y:S04]  /*17f0*/  STG.E desc[UR12][R14.64], R11 ;  /* 0x0000000b0e007986 */ /* 0x002fe8000c10190c */
[----:B------:R-:W1:Y:S04]  /*1800*/  LDS R15, [R6] ;  /* 0x00000000060f7984 */ /* 0x000e680000000800 */
[----:B------:R-:W3:Y:S04]  /*1810*/  LDS R11, [R10] ;  /* 0x000000000a0b7984 */ /* 0x000ee80000000800 */
[----:B------:R-:W0:Y:S04]  /*1820*/  LDS R10, [R24] ;  /* 0x00000000180a7984 */ /* 0x000e280000000800 */
[----:B----4-:R4:W-:Y:S02]  /*1830*/  STG.E desc[UR12][R22.64], R20 ;  /* 0x0000001416007986 */ /* 0x0109e4000c10190c */
[----:B----4-:R-:W-:Y:S01]  /*1840*/  IMAD.WIDE R20, R26, 0x4, R18 ;  /* 0x000000041a147825 */ /* 0x010fe200078e0212 */
[----:B------:R-:W-:-:S03]  /*1850*/  LEA R26, R8, R26, 0x2 ;  /* 0x0000001a081a7211 */ /* 0x000fc600078e10ff */
[----:B------:R-:W-:Y:S01]  /*1860*/  IMAD.WIDE R22, R28, 0x4, R18 ;  /* 0x000000041c167825 */ /* 0x000fe200078e0212 */
[----:B--2---:R2:W-:Y:S01]  /*1870*/  STG.E desc[UR12][R20.64], R16 ;  /* 0x0000001014007986 */ /* 0x0045e2000c10190c */
[----:B------:R-:W-:-:S03]  /*1880*/  LEA R28, R8, R28, 0x2 ;  /* 0x0000001c081c7211 */ /* 0x000fc600078e10ff */
[----:B-----5:R4:W-:Y:S01]  /*1890*/  STG.E desc[UR12][R22.64], R25 ;  /* 0x0000001916007986 */ /* 0x0209e2000c10190c */
[----:B--2---:R-:W-:Y:S01]  /*18a0*/  LEA R21, R8, R17, 0x2 ;  /* 0x0000001108157211 */ /* 0x004fe200078e10ff */
[----:B----4-:R-:W-:-:S04]  /*18b0*/  IMAD.WIDE R24, R29, 0x4, R18 ;  /* 0x000000041d187825 */ /* 0x010fc800078e0212 */
[----:B------:R-:W-:Y:S01]  /*18c0*/  IMAD.WIDE R16, R21, 0x4, R18 ;  /* 0x0000000415107825 */ /* 0x000fe200078e0212 */
[----:B-1----:R1:W-:Y:S03]  /*18d0*/  STG.E desc[UR12][R24.64], R15 ;  /* 0x0000000f18007986 */ /* 0x0023e6000c10190c */
[----:B------:R-:W-:Y:S01]  /*18e0*/  IMAD R29, R8, 0x4, R29 ;  /* 0x00000004081d7824 */ /* 0x000fe200078e021d */
[----:B---3--:R2:W-:Y:S01]  /*18f0*/  STG.E desc[UR12][R16.64], R11 ;  /* 0x0000000b10007986 */ /* 0x0085e2000c10190c */
[--C-:B-1----:R-:W-:Y:S01]  /*1900*/  IMAD.WIDE R14, R26, 0x4, R18.reuse ;  /* 0x000000041a0e7825 */ /* 0x102fe200078e0212 */
[----:B------:R-:W-:Y:S02]  /*1910*/  LEA R24, R5, R6, 0x4 ;  /* 0x0000000605187211 */ /* 0x000fe400078e20ff */
[----:B------:R-:W-:Y:S01]  /*1920*/  LEA R26, R8, R26, 0x2 ;  /* 0x0000001a081a7211 */ /* 0x000fe200078e10ff */
[----:B------:R-:W-:Y:S01]  /*1930*/  IMAD.WIDE R18, R28, 0x4, R18 ;  /* 0x000000041c127825 */ /* 0x000fe200078e0212 */
[----:B------:R4:W-:Y:S01]  /*1940*/  STG.E desc[UR12][R14.64], R27 ;  /* 0x0000001b0e007986 */ /* 0x0009e2000c10190c */
[----:B--2---:R-:W-:-:S02]  /*1950*/  LEA R17, R8, R21, 0x2 ;  /* 0x0000001508117211 */ /* 0x004fc400078e10ff */
[----:B------:R-:W-:Y:S01]  /*1960*/  LEA R28, R8, R28, 0x2 ;  /* 0x0000001c081c7211 */ /* 0x000fe200078e10ff */
[----:B0-----:R4:W-:Y:S06]  /*1970*/  STG.E desc[UR12][R18.64], R10 ;  /* 0x0000000a12007986 */ /* 0x0019ec000c10190c */
.L_x_11:
[----:B------:R-:W-:-:S13]  /*1980*/  ISETP.NE.OR P0, PT, R2, RZ, P0 ;  /* 0x000000ff0200720c */ /* 0x000fda0000705670 */
[----:B------:R-:W-:Y:S05]  /*1990*/  @!P0 BRA `(.L_x_7) ;  /* 0x0000000000608947 */ /* 0x000fea0003800000 */
.L_x_8:
[C-C-:B-1----:R-:W-:Y:S01]  /*19a0*/  IMAD R25, R5.reuse, 0x4, R24.reuse ;  /* 0x0000000405197824 */ /* 0x142fe200078e0218 */
[C---:B----4-:R-:W-:Y:S01]  /*19b0*/  LEA R27, R5.reuse, R24, 0x3 ;  /* 0x00000018051b7211 */ /* 0x050fe200078e18ff */
[----:B------:R-:W-:Y:S01]  /*19c0*/  IMAD R6, R5, 0xc, R24 ;  /* 0x0000000c05067824 */ /* 0x000fe200078e0218 */
[----:B------:R2:W1:Y:S01]  /*19d0*/  LDS R23, [R24] ;  /* 0x0000000018177984 */ /* 0x0004620000000800 */
[----:B------:R-:W-:Y:S01]  /*19e0*/  IADD3 R2, PT, PT, R2, 0x4, RZ ;  /* 0x0000000402027810 */ /* 0x000fe20007ffe0ff */
[--C-:B0--3--:R-:W-:Y:S01]  /*19f0*/  IMAD.WIDE R20, R29, 0x4, R12.reuse ;  /* 0x000000041d147825 */ /* 0x109fe200078e020c */
[----:B------:R-:W-:Y:S01]  /*1a00*/  LEA R0, R5, R0, 0x2 ;  /* 0x0000000005007211 */ /* 0x000fe200078e10ff */
[----:B------:R-:W0:Y:S01]  /*1a10*/  LDS R25, [R25] ;  /* 0x0000000019197984 */ /* 0x000e220000000800 */
[----:B------:R-:W-:Y:S01]  /*1a20*/  ISETP.NE.AND P0, PT, R2, RZ, PT ;  /* 0x000000ff0200720c */ /* 0x000fe20003f05270 */
[--C-:B------:R-:W-:Y:S01]  /*1a30*/  IMAD.WIDE R18, R17, 0x4, R12.reuse ;  /* 0x0000000411127825 */ /* 0x100fe200078e020c */
[----:B------:R-:W-:Y:S01]  /*1a40*/  LEA R17, R8, R17, 0x2 ;  /* 0x0000001108117211 */ /* 0x000fe200078e10ff */
[----:B------:R-:W3:Y:S02]  /*1a50*/  LDS R27, [R27] ;  /* 0x000000001b1b7984 */ /* 0x000ee40000000800 */
[--C-:B------:R-:W-:Y:S01]  /*1a60*/  IMAD.WIDE R14, R26, 0x4, R12.reuse ;  /* 0x000000041a0e7825 */ /* 0x100fe200078e020c */
[----:B------:R-:W-:Y:S01]  /*1a70*/  LEA R26, R8, R26, 0x2 ;  /* 0x0000001a081a7211 */ /* 0x000fe200078e10ff */
[----:B------:R-:W4:Y:S02]  /*1a80*/  LDS R6, [R6] ;  /* 0x0000000006067984 */ /* 0x000f240000000800 */
[----:B------:R-:W-:Y:S01]  /*1a90*/  IMAD.WIDE R10, R28, 0x4, R12 ;  /* 0x000000041c0a7825 */ /* 0x000fe200078e020c */
[----:B------:R-:W-:-:S03]  /*1aa0*/  LEA R28, R8, R28, 0x2 ;  /* 0x0000001c081c7211 */ /* 0x000fc600078e10ff */
[----:B------:R-:W-:Y:S02]  /*1ab0*/  IMAD R29, R8, 0x4, R29 ;  /* 0x00000004081d7824 */ /* 0x000fe400078e021d */
[----:B--2---:R-:W-:Y:S01]  /*1ac0*/  IMAD R24, R5, 0x10, R24 ;  /* 0x0000001005187824 */ /* 0x004fe200078e0218 */
[----:B-1----:R1:W-:Y:S04]  /*1ad0*/  STG.E desc[UR12][R20.64], R23 ;  /* 0x0000001714007986 */ /* 0x0023e8000c10190c */
[----:B0-----:R1:W-:Y:S04]  /*1ae0*/  STG.E desc[UR12][R18.64], R25 ;  /* 0x0000001912007986 */ /* 0x0013e8000c10190c */
[----:B---3--:R1:W-:Y:S04]  /*1af0*/  STG.E desc[UR12][R14.64], R27 ;  /* 0x0000001b0e007986 */ /* 0x0083e8000c10190c */
[----:B----4-:R1:W-:Y:S01]  /*1b00*/  STG.E desc[UR12][R10.64], R6 ;  /* 0x000000060a007986 */ /* 0x0103e2000c10190c */
[----:B------:R-:W-:Y:S05]  /*1b10*/  @P0 BRA `(.L_x_8) ;  /* 0xfffffffc00a00947 */ /* 0x000fea000383ffff */
.L_x_7:
[----:B------:R-:W-:-:S13]  /*1b20*/  ISETP.NE.AND P0, PT, R9, RZ, PT ;  /* 0x000000ff0900720c */ /* 0x000fda0003f05270 */
[----:B-1----:R-:W-:Y:S05]  /*1b30*/  @!P0 EXIT ;  /* 0x000000000000894d */ /* 0x002fea0003800000 */
[----:B------:R-:W1:Y:S01]  /*1b40*/  S2UR UR5, SR_CgaCtaId ;  /* 0x00000000000579c3 */ /* 0x000e620000008800 */
[----:B--2---:R-:W-:Y:S01]  /*1b50*/  IADD3 R7, PT, PT, R0, R7, RZ ;  /* 0x0000000700077210 */ /* 0x004fe20007ffe0ff */
[----:B------:R-:W-:Y:S01]  /*1b60*/  UMOV UR4, 0x400 ;  /* 0x0000040000047882 */ /* 0x000fe20000000000 */
[----:B------:R-:W-:Y:S02]  /*1b70*/  IMAD R2, R5, UR9, RZ ;  /* 0x0000000905027c24 */ /* 0x000fe4000f8e02ff */
[----:B------:R-:W-:Y:S01]  /*1b80*/  IADD3 R0, PT, PT, R7, UR6, RZ ;  /* 0x0000000607007c10 */ /* 0x000fe2000fffe0ff */
[----:B------:R-:W-:Y:S02]  /*1b90*/  IMAD.MOV R9, RZ, RZ, -R9 ;  /* 0x000000ffff097224 */ /* 0x000fe400078e0a09 */
[----:B----4-:R-:W2:Y:S01]  /*1ba0*/  LDC.64 R10, c[0x0][0x380] ;  /* 0x0000e000ff0a7b82 */ /* 0x010ea20000000a00 */
[-C--:B------:R-:W-:Y:S02]  /*1bb0*/  IMAD R6, R2, R3.reuse, RZ ;  /* 0x0000000302067224 */ /* 0x080fe400078e02ff */
[----:B0-----:R-:W-:Y:S01]  /*1bc0*/  IMAD R13, R0, R3, UR10 ;  /* 0x0000000a000d7e24 */ /* 0x001fe2000f8e0203 */
[----:B------:R-:W-:-:S03]  /*1bd0*/  LEA R0, R4, R7, 0x5 ;  /* 0x0000000704007211 */ /* 0x000fc600078e28ff */
[----:B------:R-:W-:Y:S01]  /*1be0*/  IMAD R13, R13, UR9, R4 ;  /* 0x000000090d0d7c24 */ /* 0x000fe2000f8e0204 */
[----:B-1----:R-:W-:-:S06]  /*1bf0*/  ULEA UR4, UR5, UR4, 0x18 ;  /* 0x0000000405047291 */ /* 0x002fcc000f8ec0ff */
[----:B------:R-:W-:-:S07]  /*1c00*/  LEA R0, R0, UR4, 0x2 ;  /* 0x0000000400007c11 */ /* 0x000fce000f8e10ff */
.L_x_12:
[----:B0-----:R0:W1:Y:S01]  /*1c10*/  LDS R7, [R0] ;  /* 0x0000000000077984 */ /* 0x0010620000000800 */
[----:B------:R-:W-:Y:S01]  /*1c20*/  IADD3 R9, PT, PT, R9, 0x1, RZ ;  /* 0x0000000109097810 */ /* 0x000fe20007ffe0ff */
[----:B--2---:R-:W-:Y:S01]  /*1c30*/  IMAD.WIDE R2, R13, 0x4, R10 ;  /* 0x000000040d027825 */ /* 0x004fe200078e020a */
[----:B------:R-:W-:Y:S02]  /*1c40*/  IADD3 R13, PT, PT, R6, R13, RZ ;  /* 0x0000000d060d7210 */ /* 0x000fe40007ffe0ff */
[----:B------:R-:W-:Y:S02]  /*1c50*/  ISETP.NE.AND P0, PT, R9, RZ, PT ;  /* 0x000000ff0900720c */ /* 0x000fe40003f05270 */
[----:B0-----:R-:W-:Y:S01]  /*1c60*/  LEA R0, R5, R0, 0x2 ;  /* 0x0000000005007211 */ /* 0x001fe200078e10ff */
[----:B-1----:R0:W-:Y:S10]  /*1c70*/  STG.E desc[UR12][R2.64], R7 ;  /* 0x0000000702007986 */ /* 0x0021f4000c10190c */
[----:B------:R-:W-:Y:S05]  /*1c80*/  @P0 BRA `(.L_x_12) ;  /* 0xfffffffc00e00947 */ /* 0x000fea000383ffff */
[----:B------:R-:W-:Y:S05]  /*1c90*/  EXIT ;  /* 0x000000000000794d */ /* 0x000fea0003800000 */
        .weak           $__internal_0_$__cuda_sm20_div_u16
        .type           $__internal_0_$__cuda_sm20_div_u16,@function
        .size           $__internal_0_$__cuda_sm20_div_u16,(.L_x_20 - $__internal_0_$__cuda_sm20_div_u16)
$__internal_0_$__cuda_sm20_div_u16:
[----:B------:R-:W0:Y:S01]  /*1ca0*/  I2F.U16 R2, R0 ;  /* 0x0000000000027306 */ /* 0x000e220000101000 */
[----:B------:R-:W-:Y:S02]  /*1cb0*/  IMAD.MOV.U32 R4, RZ, RZ, 0x4b800000 ;  /* 0x4b800000ff047424 */ /* 0x000fe400078e00ff */
[----:B------:R-:W-:Y:S01]  /*1cc0*/  HFMA2 R9, -RZ, RZ, 0, 0 ;  /* 0x00000000ff097431 */ /* 0x000fe200000001ff */
[C---:B0-----:R-:W-:Y:S02]  /*1cd0*/  FSETP.GEU.AND P1, PT, |R2|.reuse, 1.175494350822287508e-38, PT ;  /* 0x008000000200780b */ /* 0x041fe40003f2e200 */
[----:B------:R-:W-:Y:S02]  /*1ce0*/  FSETP.GT.AND P0, PT, |R2|, 8.50705917302346158658e+37, PT ;  /* 0x7e8000000200780b */ /* 0x000fe40003f04200 */
[----:B------:R-:W-:-:S04]  /*1cf0*/  FSEL R4, R4, 1, !P1 ;  /* 0x3f80000004047808 */ /* 0x000fc80004800000 */
[----:B------:R-:W-:Y:S02]  /*1d00*/  FSEL R7, R4, 0.25, !P0 ;  /* 0x3e80000004077808 */ /* 0x000fe40004000000 */
[----:B------:R-:W-:-:S03]  /*1d10*/  ISETP.NE.U32.AND P0, PT, R0, RZ, PT ;  /* 0x000000ff0000720c */ /* 0x000fc60003f05070 */
[----:B------:R-:W-:Y:S01]  /*1d20*/  FMUL R4, R2, R7 ;  /* 0x0000000702047220 */ /* 0x000fe20000400000 */
[----:B------:R-:W-:-:S05]  /*1d30*/  I2FP.F32.U32.RZ R2, UR4 ;  /* 0x0000000400027c45 */ /* 0x000fca000820d000 */
[----:B------:R-:W0:Y:S02]  /*1d40*/  MUFU.RCP R4, R4 ;  /* 0x0000000400047308 */ /* 0x000e240000001000 */
[----:B0-----:R-:W-:-:S05]  /*1d50*/  FMUL R7, R7, R4 ;  /* 0x0000000407077220 */ /* 0x001fca0000400000 */
[----:B------:R-:W-:-:S05]  /*1d60*/  IADD3 R7, PT, PT, R7, 0x2, RZ ;  /* 0x0000000207077810 */ /* 0x000fca0007ffe0ff */
[----:B------:R-:W-:-:S06]  /*1d70*/  FMUL.RZ R2, R2, R7 ;  /* 0x0000000702027220 */ /* 0x000fcc000040c000 */
[----:B------:R-:W0:Y:S02]  /*1d80*/  F2I.U32.TRUNC.NTZ R2, R2 ;  /* 0x0000000200027305 */ /* 0x000e24000020f000 */
[----:B0-----:R-:W-:Y:S02]  /*1d90*/  LOP3.LUT R6, R2, 0xffff, RZ, 0xc0, !PT ;  /* 0x0000ffff02067812 */ /* 0x001fe400078ec0ff */
[----:B------:R-:W-:Y:S01]  /*1da0*/  @!P0 MOV R6, 0xffffffff ;  /* 0xffffffff00068802 */ /* 0x000fe20000000f00 */
[----:B------:R-:W-:Y:S06]  /*1db0*/  RET.REL.NODEC R8 `(_Z12opttransposePfS_ii) ;  /* 0xffffffe008907950 */ /* 0x000fec0003c3ffff */
.L_x_13:
[----:B------:R-:W-:-:S00]  /*1dc0*/  BRA `(.L_x_13) ;  /* 0xfffffffc00fc7947 */ /* 0x000fc0000383ffff */
[----:B------:R-:W-:-:S00]  /*1dd0*/  NOP ;  /* 0x0000000000007918 */ /* 0x000fc00000000000 */
        /* <DEDUP_REMOVED lines=10> */
.L_x_20:


//--------------------- .text._Z18lessnaivetransposePfS_ii --------------------------
	.section	.text._Z18lessnaivetransposePfS_ii,"ax",@progbits
	.align	128
        .global         _Z18lessnaivetransposePfS_ii
        .type           _Z18lessnaivetransposePfS_ii,@function
        .size           _Z18lessnaivetransposePfS_ii,(.L_x_21 - _Z18lessnaivetransposePfS_ii)
        .other          _Z18lessnaivetransposePfS_ii,@"STO_CUDA_ENTRY STV_DEFAULT"
_Z18lessnaivetransposePfS_ii:
.text._Z18lessnaivetransposePfS_ii:
[----:B------:R-:W-:Y:S01]  /*0000*/  LDC R1, c[0x0][0x37c] ;  /* 0x0000df00ff017b82 */ /* 0x000fe20000000800 */
[----:B------:R-:W0:Y:S07]  /*0010*/  S2R R0, SR_TID.X ;  /* 0x0000000000007919 */ /* 0x000e2e0000002100 */
[----:B------:R-:W1:Y:S01]  /*0020*/  LDC R3, c[0x0][0x360] ;  /* 0x0000d800ff037b82 */ /* 0x000e620000000800 */
[----:B------:R-:W2:Y:S07]  /*0030*/  LDCU.64 UR4, c[0x0][0x358] ;  /* 0x00006b00ff0477ac */ /* 0x000eae0008000a00 */
[----:B------:R-:W3:Y:S08]  /*0040*/  LDC R2, c[0x0][0x370] ;  /* 0x0000dc00ff027b82 */ /* 0x000ef00000000800 */
[----:B------:R-:W0:Y:S08]  /*0050*/  S2UR UR6, SR_CTAID.X ;  /* 0x00000000000679c3 */ /* 0x000e300000002500 */
[----:B------:R-:W4:Y:S01]  /*0060*/  S2UR UR7, SR_CTAID.Y ;  /* 0x00000000000779c3 */ /* 0x000f220000002600 */
[----:B-1----:R-:W-:-:S04]  /*0070*/  IADD3 R7, PT, PT, R3, -0x1, RZ ;  /* 0xffffffff03077810 */ /* 0x002fc80007ffe0ff */
[----:B------:R-:W-:-:S03]  /*0080*/  LOP3.LUT R7, R7, 0xffff, RZ, 0xc0, !PT ;  /* 0x0000ffff07077812 */ /* 0x000fc600078ec0ff */
[----:B------:R-:W1:Y:S01]  /*0090*/  LDC R4, c[0x0][0x364] ;  /* 0x0000d900ff047b82 */ /* 0x000e620000000800 */
[C---:B0-----:R-:W-:Y:S02]  /*00a0*/  IMAD R5, R3.reuse, UR6, R0 ;  /* 0x0000000603057c24 */ /* 0x041fe4000f8e0200 */
[----:B----4-:R-:W-:Y:S01]  /*00b0*/  IMAD R6, R3, UR7, RZ ;  /* 0x0000000703067c24 */ /* 0x010fe2000f8e02ff */
[----:B-1----:R-:W-:Y:S02]  /*00c0*/  LOP3.LUT R8, R4, 0xffff, RZ, 0xc0, !PT ;  /* 0x0000ffff04087812 */ /* 0x002fe400078ec0ff */
[----:B--23--:R-:W-:-:S07]  /*00d0*/  MOV R12, 0xf0 ;  /* 0x000000f0000c7802 */ /* 0x00cfce0000000f00 */
[----:B------:R-:W-:Y:S05]  /*00e0*/  CALL.REL.NOINC `($__internal_1_$__cuda_sm20_div_u16) ;  /* 0x00000004004c7944 */ /* 0x000fea0003c00000 */
[----:B------:R-:W0:Y:S01]  /*00f0*/  S2R R7, SR_TID.Y ;  /* 0x0000000000077919 */ /* 0x000e220000002200 */
[----:B------:R-:W-:Y:S01]  /*0100*/  LOP3.LUT R9, R10, 0xffff, RZ, 0xc0, !PT ;  /* 0x0000ffff0a097812 */ /* 0x000fe200078ec0ff */
[----:B------:R-:W-:-:S03]  /*0110*/  HFMA2 R10, -RZ, RZ, 0, 0 ;  /* 0x00000000ff0a7431 */ /* 0x000fc600000001ff */
[C---:B------:R-:W-:Y:S02]  /*0120*/  ISETP.GE.U32.AND P1, PT, R9.reuse, 0x3, PT ;  /* 0x000000030900780c */ /* 0x040fe40003f26070 */
[----:B------:R-:W-:-:S04]  /*0130*/  IADD3 R24, PT, PT, R9, 0x1, RZ ;  /* 0x0000000109187810 */ /* 0x000fc80007ffe0ff */
[----:B------:R-:W-:-:S04]  /*0140*/  LOP3.LUT R8, R24, 0x3, RZ, 0xc0, !PT ;  /* 0x0000000318087812 */ /* 0x000fc800078ec0ff */
[----:B------:R-:W-:-:S03]  /*0150*/  ISETP.NE.AND P0, PT, R8, RZ, PT ;  /* 0x000000ff0800720c */ /* 0x000fc60003f05270 */
[----:B------:R-:W-:Y:S10]  /*0160*/  @!P1 BRA `(.L_x_14) ;  /* 0x0000000000d49947 */ /* 0x000ff40003800000 */
[----:B0-----:R-:W-:Y:S01]  /*0170*/  IADD3 R23, PT, PT, R4, R7, RZ ;  /* 0x0000000704177210 */ /* 0x001fe20007ffe0ff */
[----:B------:R-:W-:Y:S01]  /*0180*/  IMAD.IADD R9, R6, 0x1, R7 ;  /* 0x0000000106097824 */ /* 0x000fe200078e0207 */
[----:B------:R-:W-:Y:S01]  /*0190*/  LOP3.LUT R24, R24, 0x1fffc, RZ, 0xc0, !PT ;  /* 0x0001fffc18187812 */ /* 0x000fe200078ec0ff */
[-C--:B------:R-:W-:Y:S01]  /*01a0*/  IMAD R12, R5, R2.reuse, UR7 ;  /* 0x00000007050c7e24 */ /* 0x080fe2000f8e0202 */
[----:B------:R-:W-:Y:S01]  /*01b0*/  IADD3 R11, PT, PT, R6, R23, RZ ;  /* 0x00000017060b7210 */ /* 0x000fe20007ffe0ff */
[C-C-:B------:R-:W-:Y:S01]  /*01c0*/  IMAD R15, R4.reuse, 0x2, R9.reuse ;  /* 0x00000002040f7824 */ /* 0x140fe200078e0209 */
[----:B------:R-:W-:Y:S01]  /*01d0*/  MOV R10, RZ ;  /* 0x000000ff000a7202 */ /* 0x000fe20000000f00 */
[----:B------:R-:W-:Y:S01]  /*01e0*/  IMAD R17, R4, 0x3, R9 ;  /* 0x0000000304117824 */ /* 0x000fe200078e0209 */
[----:B------:R-:W-:Y:S01]  /*01f0*/  IADD3 R24, PT, PT, -R24, RZ, RZ ;  /* 0x000000ff18187210 */ /* 0x000fe20007ffe1ff */
[----:B------:R-:W-:Y:S02]  /*0200*/  IMAD R21, R9, R2, UR6 ;  /* 0x0000000609157e24 */ /* 0x000fe4000f8e0202 */
[----:B------:R-:W-:-:S02]  /*0210*/  IMAD R27, R12, R3, R7 ;  /* 0x000000030c1b7224 */ /* 0x000fc400078e0207 */
[----:B------:R-:W-:Y:S02]  /*0220*/  IMAD R13, R3, R4, RZ ;  /* 0x00000004030d7224 */ /* 0x000fe400078e02ff */
[-C--:B------:R-:W-:Y:S01]  /*0230*/  IMAD R9, R11, R2.reuse, UR6 ;  /* 0x000000060b097e24 */ /* 0x080fe2000f8e0202 */
[----:B------:R-:W-:Y:S01]  /*0240*/  LEA R11, R4, R27, 0x1 ;  /* 0x0000001b040b7211 */ /* 0x000fe200078e08ff */
[-C--:B------:R-:W-:Y:S02]  /*0250*/  IMAD R15, R15, R2.reuse, UR6 ;  /* 0x000000060f0f7e24 */ /* 0x080fe4000f8e0202 */
[-C--:B------:R-:W-:Y:S02]  /*0260*/  IMAD R17, R17, R2.reuse, UR6 ;  /* 0x0000000611117e24 */ /* 0x080fe4000f8e0202 */
[----:B------:R-:W-:Y:S02]  /*0270*/  IMAD R23, R12, R3, R23 ;  /* 0x000000030c177224 */ /* 0x000fe400078e0217 */
[----:B------:R-:W-:-:S02]  /*0280*/  IMAD R20, R13, R2, RZ ;  /* 0x000000020d147224 */ /* 0x000fc400078e02ff */
[-CC-:B------:R-:W-:Y:S02]  /*0290*/  IMAD R21, R21, R3.reuse, R0.reuse ;  /* 0x0000000315157224 */ /* 0x180fe400078e0200 */
[----:B------:R-:W-:Y:S02]  /*02a0*/  IMAD R25, R4, 0x3, R27 ;  /* 0x0000000304197824 */ /* 0x000fe400078e021b */
[-CC-:B------:R-:W-:Y:S02]  /*02b0*/  IMAD R9, R9, R3.reuse, R0.reuse ;  /* 0x0000000309097224 */ /* 0x180fe400078e0200 */
[-CC-:B------:R-:W-:Y:S02]  /*02c0*/  IMAD R29, R15, R3.reuse, R0.reuse ;  /* 0x000000030f1d7224 */ /* 0x180fe400078e0200 */
[----:B------:R-:W-:-:S07]  /*02d0*/  IMAD R22, R17, R3, R0 ;  /* 0x0000000311167224 */ /* 0x000fce00078e0200 */
.L_x_15:
[----:B-1----:R-:W0:Y:S02]  /*02e0*/  LDC.64 R14, c[0x0][0x388] ;  /* 0x0000e200ff0e7b82 */ /* 0x002e240000000a00 */
[----:B0-----:R-:W-:-:S05]  /*02f0*/  IMAD.WIDE.U32 R12, R21, 0x4, R14 ;  /* 0x00000004150c7825 */ /* 0x001fca00078e000e */
[----:B------:R0:W2:Y:S01]  /*0300*/  LDG.E R26, desc[UR4][R12.64] ;  /* 0x000000040c1a7981 */ /* 0x0000a2000c1e1900 */
[----:B------:R-:W-:Y:S01]  /*0310*/  IMAD.WIDE.U32 R18, R9, 0x4, R14 ;  /* 0x0000000409127825 */ /* 0x000fe200078e000e */
[----:B0-----:R-:W0:Y:S03]  /*0320*/  LDC.64 R12, c[0x0][0x380] ;  /* 0x0000e000ff0c7b82 */ /* 0x001e260000000a00 */
[----:B0-----:R-:W-:-:S05]  /*0330*/  IMAD.WIDE.U32 R16, R27, 0x4, R12 ;  /* 0x000000041b107825 */ /* 0x001fca00078e000c */
[----:B--2---:R0:W-:Y:S04]  /*0340*/  STG.E desc[UR4][R16.64], R26 ;  /* 0x0000001a10007986 */ /* 0x0041e8000c101904 */
[----:B------:R-:W2:Y:S01]  /*0350*/  LDG.E R28, desc[UR4][R18.64] ;  /* 0x00000004121c7981 */ /* 0x000ea2000c1e1900 */
[----:B0-----:R-:W-:-:S05]  /*0360*/  IMAD.WIDE.U32 R16, R23, 0x4, R12 ;  /* 0x0000000417107825 */ /* 0x001fca00078e000c */
[----:B--2---:R0:W-:Y:S02]  /*0370*/  STG.E desc[UR4][R16.64], R28 ;  /* 0x0000001c10007986 */ /* 0x0041e4000c101904 */
[----:B0-----:R-:W-:-:S05]  /*0380*/  IMAD.WIDE.U32 R16, R29, 0x4, R14 ;  /* 0x000000041d107825 */ /* 0x001fca00078e000e */
[----:B------:R-:W2:Y:S01]  /*0390*/  LDG.E R26, desc[UR4][R16.64] ;  /* 0x00000004101a7981 */ /* 0x000ea2000c1e1900 */
[----:B------:R-:W-:-:S04]  /*03a0*/  IMAD.WIDE.U32 R14, R22, 0x4, R14 ;  /* 0x00000004160e7825 */ /* 0x000fc800078e000e */
[----:B------:R-:W-:-:S05]  /*03b0*/  IMAD.WIDE.U32 R18, R11, 0x4, R12 ;  /* 0x000000040b127825 */ /* 0x000fca00078e000c */
[----:B--2---:R1:W-:Y:S04]  /*03c0*/  STG.E desc[UR4][R18.64], R26 ;  /* 0x0000001a12007986 */ /* 0x0043e8000c101904 */
[----:B------:R-:W2:Y:S01]  /*03d0*/  LDG.E R15, desc[UR4][R14.64] ;  /* 0x000000040e0f7981 */ /* 0x000ea2000c1e1900 */
[----:B------:R-:W-:Y:S01]  /*03e0*/  IMAD.WIDE.U32 R12, R25, 0x4, R12 ;  /* 0x00000004190c7825 */ /* 0x000fe200078e000c */
[----:B------:R-:W-:Y:S02]  /*03f0*/  IADD3 R24, PT, PT, R24, 0x4, RZ ;  /* 0x0000000418187810 */ /* 0x000fe40007ffe0ff */
[----:B------:R-:W-:Y:S01]  /*0400*/  LEA R10, R4, R10, 0x2 ;  /* 0x0000000a040a7211 */ /* 0x000fe200078e10ff */
[----:B------:R-:W-:Y:S01]  /*0410*/  IMAD R9, R20, 0x4, R9 ;  /* 0x0000000414097824 */ /* 0x000fe200078e0209 */
[----:B------:R-:W-:Y:S01]  /*0420*/  ISETP.NE.AND P1, PT, R24, RZ, PT ;  /* 0x000000ff1800720c */ /* 0x000fe20003f25270 */
[----:B------:R-:W-:Y:S01]  /*0430*/  IMAD R23, R4, 0x4, R23 ;  /* 0x0000000404177824 */ /* 0x000fe200078e0217 */
[----:B------:R-:W-:-:S02]  /*0440*/  LEA R29, R20, R29, 0x2 ;  /* 0x0000001d141d7211 */ /* 0x000fc400078e10ff */
[C---:B------:R-:W-:Y:S02]  /*0450*/  LEA R22, R20.reuse, R22, 0x2 ;  /* 0x0000001614167211 */ /* 0x040fe400078e10ff */
[----:B------:R-:W-:Y:S02]  /*0460*/  LEA R21, R20, R21, 0x2 ;  /* 0x0000001514157211 */ /* 0x000fe400078e10ff */
[C---:B------:R-:W-:Y:S02]  /*0470*/  LEA R11, R4.reuse, R11, 0x2 ;  /* 0x0000000b040b7211 */ /* 0x040fe400078e10ff */
[C---:B------:R-:W-:Y:S02]  /*0480*/  LEA R25, R4.reuse, R25, 0x2 ;  /* 0x0000001904197211 */ /* 0x040fe400078e10ff */
[----:B------:R-:W-:Y:S01]  /*0490*/  LEA R27, R4, R27, 0x2 ;  /* 0x0000001b041b7211 */ /* 0x000fe200078e10ff */
[----:B--2---:R1:W-:Y:S01]  /*04a0*/  STG.E desc[UR4][R12.64], R15 ;  /* 0x0000000f0c007986 */ /* 0x0043e2000c101904 */
[----:B------:R-:W-:Y:S05]  /*04b0*/  @P1 BRA `(.L_x_15) ;  /* 0xfffffffc00881947 */ /* 0x000fea000383ffff */
.L_x_14:
[----:B------:R-:W-:Y:S05]  /*04c0*/  @!P0 EXIT ;  /* 0x000000000000894d */ /* 0x000fea0003800000 */
[----:B-1----:R-:W1:Y:S01]  /*04d0*/  LDC.64 R12, c[0x0][0x380] ;  /* 0x0000e000ff0c7b82 */ /* 0x002e620000000a00 */
[----:B0-----:R-:W-:Y:S01]  /*04e0*/  IADD3 R7, PT, PT, R10, R7, RZ ;  /* 0x000000070a077210 */ /* 0x001fe20007ffe0ff */
[----:B------:R-:W-:Y:S01]  /*04f0*/  IMAD R11, R3, R4, RZ ;  /* 0x00000004030b7224 */ /* 0x000fe200078e02ff */
[----:B------:R-:W-:-:S03]  /*0500*/  IADD3 R8, PT, PT, -R8, RZ, RZ ;  /* 0x000000ff08087210 */ /* 0x000fc60007ffe1ff */
[--C-:B------:R-:W-:Y:S02]  /*0510*/  IMAD.IADD R9, R6, 0x1, R7.reuse ;  /* 0x0000000106097824 */ /* 0x100fe400078e0207 */
[----:B------:R-:W0:Y:S01]  /*0520*/  LDC.64 R14, c[0x0][0x388] ;  /* 0x0000e200ff0e7b82 */ /* 0x000e220000000a00 */
[-C--:B------:R-:W-:Y:S02]  /*0530*/  IMAD R6, R5, R2.reuse, UR7 ;  /* 0x0000000705067e24 */ /* 0x080fe4000f8e0202 */
[-C--:B------:R-:W-:Y:S02]  /*0540*/  IMAD R9, R9, R2.reuse, UR6 ;  /* 0x0000000609097e24 */ /* 0x080fe4000f8e0202 */
[-C--:B------:R-:W-:Y:S02]  /*0550*/  IMAD R5, R6, R3.reuse, R7 ;  /* 0x0000000306057224 */ /* 0x080fe400078e0207 */
[----:B------:R-:W-:Y:S02]  /*0560*/  IMAD R10, R11, R2, RZ ;  /* 0x000000020b0a7224 */ /* 0x000fe400078e02ff */
[----:B------:R-:W-:-:S07]  /*0570*/  IMAD R9, R9, R3, R0 ;  /* 0x0000000309097224 */ /* 0x000fce00078e0200 */
.L_x_16:
[----:B0-2---:R-:W-:-:S06]  /*0580*/  IMAD.WIDE.U32 R2, R9, 0x4, R14 ;  /* 0x0000000409027825 */ /* 0x005fcc00078e000e */
[----:B------:R-:W2:Y:S01]  /*0590*/  LDG.E R3, desc[UR4][R2.64] ;  /* 0x0000000402037981 */ /* 0x000ea2000c1e1900 */
[----:B-1----:R-:W-:Y:S01]  /*05a0*/  IMAD.WIDE.U32 R6, R5, 0x4, R12 ;  /* 0x0000000405067825 */ /* 0x002fe200078e000c */
[----:B------:R-:W-:Y:S02]  /*05b0*/  IADD3 R8, PT, PT, R8, 0x1, RZ ;  /* 0x0000000108087810 */ /* 0x000fe40007ffe0ff */
[----:B------:R-:W-:Y:S02]  /*05c0*/  IADD3 R5, PT, PT, R4, R5, RZ ;  /* 0x0000000504057210 */ /* 0x000fe40007ffe0ff */
[----:B------:R-:W-:Y:S02]  /*05d0*/  ISETP.NE.AND P0, PT, R8, RZ, PT ;  /* 0x000000ff0800720c */ /* 0x000fe40003f05270 */
[----:B------:R-:W-:Y:S01]  /*05e0*/  IADD3 R9, PT, PT, R10, R9, RZ ;  /* 0x000000090a097210 */ /* 0x000fe20007ffe0ff */
[----:B--2---:R2:W-:Y:S10]  /*05f0*/  STG.E desc[UR4][R6.64], R3 ;  /* 0x0000000306007986 */ /* 0x0045f4000c101904 */
[----:B------:R-:W-:Y:S05]  /*0600*/  @P0 BRA `(.L_x_16) ;  /* 0xfffffffc00dc0947 */ /* 0x000fea000383ffff */
[----:B------:R-:W-:Y:S05]  /*0610*/  EXIT ;  /* 0x000000000000794d */ /* 0x000fea0003800000 */
        .weak           $__internal_1_$__cuda_sm20_div_u16
        .type           $__internal_1_$__cuda_sm20_div_u16,@function
        .size           $__internal_1_$__cuda_sm20_div_u16,(.L_x_21 - $__internal_1_$__cuda_sm20_div_u16)
$__internal_1_$__cuda_sm20_div_u16:
[----:B------:R-:W0:Y:S01]  /*0620*/  I2F.U16 R9, R8 ;  /* 0x0000000800097306 */ /* 0x000e220000101000 */
[----:B------:R-:W-:Y:S01]  /*0630*/  IMAD.MOV.U32 R10, RZ, RZ, 0x4b800000 ;  /* 0x4b800000ff0a7424 */ /* 0x000fe200078e00ff */
[----:B------:R-:W-:Y:S02]  /*0640*/  I2FP.F32.U32.RZ R7, R7 ;  /* 0x0000000700077245 */ /* 0x000fe4000020d000 */
[C---:B0-----:R-:W-:Y:S02]  /*0650*/  FSETP.GEU.AND P1, PT, |R9|.reuse, 1.175494350822287508e-38, PT ;  /* 0x008000000900780b */ /* 0x041fe40003f2e200 */
[----:B------:R-:W-:Y:S02]  /*0660*/  FSETP.GT.AND P0, PT, |R9|, 8.50705917302346158658e+37, PT ;  /* 0x7e8000000900780b */ /* 0x000fe40003f04200 */
[----:B------:R-:W-:-:S04]  /*0670*/  FSEL R10, R10, 1, !P1 ;  /* 0x3f8000000a0a7808 */ /* 0x000fc80004800000 */
[----:B------:R-:W-:Y:S02]  /*0680*/  FSEL R10, R10, 0.25, !P0 ;  /* 0x3e8000000a0a7808 */ /* 0x000fe40004000000 */
[----:B------:R-:W-:Y:S02]  /*0690*/  ISETP.NE.U32.AND P0, PT, R8, RZ, PT ;  /* 0x000000ff0800720c */ /* 0x000fe40003f05070 */
[----:B------:R-:W-:Y:S01]  /*06a0*/  MOV R8, R12 ;  /* 0x0000000c00087202 */ /* 0x000fe20000000f00 */
[----:B------:R-:W-:Y:S01]  /*06b0*/  FMUL R11, R9, R10 ;  /* 0x0000000a090b7220 */ /* 0x000fe20000400000 */
[----:B------:R-:W-:-:S05]  /*06c0*/  HFMA2 R9, -RZ, RZ, 0, 0 ;  /* 0x00000000ff097431 */ /* 0x000fca00000001ff */
[----:B------:R-:W0:Y:S02]  /*06d0*/  MUFU.RCP R11, R11 ;  /* 0x0000000b000b7308 */ /* 0x000e240000001000 */
[----:B0-----:R-:W-:-:S05]  /*06e0*/  FMUL R10, R10, R11 ;  /* 0x0000000b0a0a7220 */ /* 0x001fca0000400000 */
[----:B------:R-:W-:-:S05]  /*06f0*/  IADD3 R10, PT, PT, R10, 0x2, RZ ;  /* 0x000000020a0a7810 */ /* 0x000fca0007ffe0ff */
[----:B------:R-:W-:-:S06]  /*0700*/  FMUL.RZ R7, R7, R10 ;  /* 0x0000000a07077220 */ /* 0x000fcc000040c000 */
[----:B------:R-:W0:Y:S02]  /*0710*/  F2I.U32.TRUNC.NTZ R7, R7 ;  /* 0x0000000700077305 */ /* 0x000e24000020f000 */
[----:B0-----:R-:W-:Y:S02]  /*0720*/  LOP3.LUT R10, R7, 0xffff, RZ, 0xc0, !PT ;  /* 0x0000ffff070a7812 */ /* 0x001fe400078ec0ff */
[----:B------:R-:W-:Y:S01]  /*0730*/  @!P0 MOV R10, 0xffffffff ;  /* 0xffffffff000a8802 */ /* 0x000fe20000000f00 */
[----:B------:R-:W-:Y:S06]  /*0740*/  RET.REL.NODEC R8 `(_Z18lessnaivetransposePfS_ii) ;  /* 0xfffffff8082c7950 */ /* 0x000fec0003c3ffff */
.L_x_17:
        /* <DEDUP_REMOVED lines=11> */
.L_x_21:


//--------------------- .text._Z14naivetransposePfS_ii --------------------------
	.section	.text._Z14naivetransposePfS_ii,"ax",@progbits
	.align	128
        .global         _Z14naivetransposePfS_ii
        .type           _Z14naivetransposePfS_ii,@function
        .size           _Z14naivetransposePfS_ii,(.L_x_24 - _Z14naivetransposePfS_ii)
        .other          _Z14naivetransposePfS_ii,@"STO_CUDA_ENTRY STV_DEFAULT"
_Z14naivetransposePfS_ii:
.text._Z14naivetransposePfS_ii:
[----:B------:R-:W-:Y:S01]  /*0000*/  LDC R1, c[0x0][0x37c] ;  /* 0x0000df00ff017b82 */ /* 0x000fe20000000800 */
[----:B------:R-:W0:Y:S07]  /*0010*/  S2R R2, SR_TID.Y ;  /* 0x0000000000027919 */ /* 0x000e2e0000002200 */
[----:B------:R-:W1:Y:S01]  /*0020*/  LDC R0, c[0x0][0x360] ;  /* 0x0000d800ff007b82 */ /* 0x000e620000000800 */
[----:B------:R-:W2:Y:S01]  /*0030*/  LDCU.64 UR6, c[0x0][0x390] ;  /* 0x00007200ff0677ac */ /* 0x000ea20008000a00 */
[----:B------:R-:W1:Y:S06]  /*0040*/  S2R R3, SR_TID.X ;  /* 0x0000000000037919 */ /* 0x000e6c0000002100 */
[----:B------:R-:W0:Y:S08]  /*0050*/  S2UR UR5, SR_CTAID.Y ;  /* 0x00000000000579c3 */ /* 0x000e300000002600 */
[----:B------:R-:W0:Y:S08]  /*0060*/  LDC R7, c[0x0][0x364] ;  /* 0x0000d900ff077b82 */ /* 0x000e300000000800 */
[----:B------:R-:W1:Y:S01]  /*0070*/  S2UR UR4, SR_CTAID.X ;  /* 0x00000000000479c3 */ /* 0x000e620000002500 */
[----:B0-----:R-:W-:-:S05]  /*0080*/  IMAD R7, R7, UR5, R2 ;  /* 0x0000000507077c24 */ /* 0x001fca000f8e0202 */
[----:B--2---:R-:W-:Y:S01]  /*0090*/  ISETP.GE.U32.AND P0, PT, R7, UR7, PT ;  /* 0x0000000707007c0c */ /* 0x004fe2000bf06070 */
[----:B-1----:R-:W-:-:S05]  /*00a0*/  IMAD R0, R0, UR4, R3 ;  /* 0x0000000400007c24 */ /* 0x002fca000f8e0203 */
[----:B------:R-:W-:-:S13]  /*00b0*/  ISETP.GE.U32.OR P0, PT, R0, UR6, P0 ;  /* 0x0000000600007c0c */ /* 0x000fda0008706470 */
[----:B------:R-:W-:Y:S05]  /*00c0*/  @P0 EXIT ;  /* 0x000000000000094d */ /* 0x000fea0003800000 */
[----:B------:R-:W0:Y:S01]  /*00d0*/  LDC.64 R2, c[0x0][0x388] ;  /* 0x0000e200ff027b82 */ /* 0x000e220000000a00 */
[----:B------:R-:W1:Y:S01]  /*00e0*/  LDCU.64 UR4, c[0x0][0x358] ;  /* 0x00006b00ff0477ac */ /* 0x000e620008000a00 */
[----:B------:R-:W-:-:S04]  /*00f0*/  IMAD R5, R7, UR6, R0 ;  /* 0x0000000607057c24 */ /* 0x000fc8000f8e0200 */
[----:B0-----:R-:W-:Y:S02]  /*0100*/  IMAD.WIDE.U32 R2, R5, 0x4, R2 ;  /* 0x0000000405027825 */ /* 0x001fe400078e0002 */
[----:B------:R-:W0:Y:S04]  /*0110*/  LDC.64 R4, c[0x0][0x380] ;  /* 0x0000e000ff047b82 */ /* 0x000e280000000a00 */
[----:B-1----:R-:W2:Y:S01]  /*0120*/  LDG.E R3, desc[UR4][R2.64] ;  /* 0x0000000402037981 */ /* 0x002ea2000c1e1900 */
[----:B------:R-:W-:-:S04]  /*0130*/  IMAD R7, R0, UR7, R7 ;  /* 0x0000000700077c24 */ /* 0x000fc8000f8e0207 */
[----:B0-----:R-:W-:-:S05]  /*0140*/  IMAD.WIDE.U32 R4, R7, 0x4, R4 ;  /* 0x0000000407047825 */ /* 0x001fca00078e0004 */
[----:B--2---:R-:W-:Y:S01]  /*0150*/  STG.E desc[UR4][R4.64], R3 ;  /* 0x0000000304007986 */ /* 0x004fe2000c101904 */
[----:B------:R-:W-:Y:S05]  /*0160*/  EXIT ;  /* 0x000000000000794d */ /* 0x000fea0003800000 */
.L_x_18:
        /* <DEDUP_REMOVED lines=9> */
.L_x_24:


//--------------------- .text._Z8justcopyPfS_ii   --------------------------
	.section	.text._Z8justcopyPfS_ii,"ax",@progbits
	.align	128
        .global         _Z8justcopyPfS_ii
        .type           _Z8justcopyPfS_ii,@function
        .size           _Z8justcopyPfS_ii,(.L_x_25 - _Z8justcopyPfS_ii)
        .other          _Z8justcopyPfS_ii,@"STO_CUDA_ENTRY STV_DEFAULT"
_Z8justcopyPfS_ii:
.text._Z8justcopyPfS_ii:
        /* <DEDUP_REMOVED lines=15> */
[----:B------:R-:W-:-:S06]  /*00f0*/  IMAD R7, R0, UR7, R5 ;  /* 0x0000000700077c24 */ /* 0x000fcc000f8e0205 */
[----:B------:R-:W2:Y:S01]  /*0100*/  LDC.64 R4, c[0x0][0x380] ;  /* 0x0000e000ff047b82 */ /* 0x000ea20000000a00 */
[----:B0-----:R-:W-:-:S06]  /*0110*/  IMAD.WIDE.U32 R2, R7, 0x4, R2 ;  /* 0x0000000407027825 */ /* 0x001fcc00078e0002 */
[----:B-1----:R-:W3:Y:S01]  /*0120*/  LDG.E R3, desc[UR4][R2.64] ;  /* 0x0000000402037981 */ /* 0x002ee2000c1e1900 */
[----:B--2---:R-:W-:-:S05]  /*0130*/  IMAD.WIDE.U32 R4, R7, 0x4, R4 ;  /* 0x0000000407047825 */ /* 0x004fca00078e0004 */
[----:B---3--:R-:W-:Y:S01]  /*0140*/  STG.E desc[UR4][R4.64], R3 ;  /* 0x0000000304007986 */ /* 0x008fe2000c101904 */
[----:B------:R-:W-:Y:S05]  /*0150*/  EXIT ;  /* 0x000000000000794d */ /* 0x000fea0003800000 */
.L_x_19:
        /* <DEDUP_REMOVED lines=10> */
.L_x_25:


//--------------------- .nv.shared._Z12opttransposePfS_ii --------------------------
	.section	.nv.shared._Z12opttransposePfS_ii,"aw",@nobits
	.sectionflags	@""
	.align	4
.nv.shared._Z12opttransposePfS_ii:
	.zero		5120


//--------------------- .nv.shared.reserved.0     --------------------------
	.section	.nv.shared.reserved.0,"aw",@nobits
	.weak		__nv_reservedSMEM_offset_0_alias
	.size		__nv_reservedSMEM_offset_0_alias, 0, 64
	.other		__nv_reservedSMEM_offset_0_alias,@"STO_CUDA_RESERVED_SHARED STV_DEFAULT"
__nv_reservedSMEM_offset_0_alias:
	.zero		0
	.zero		64


//--------------------- .nv.constant0._Z12opttransposePfS_ii --------------------------
	.section	.nv.constant0._Z12opttransposePfS_ii,"a",@progbits
	.sectionflags	@""
	.align	4
.nv.constant0._Z12opttransposePfS_ii:
	.zero		920


//--------------------- .nv.constant0._Z18lessnaivetransposePfS_ii --------------------------
	.section	.nv.constant0._Z18lessnaivetransposePfS_ii,"a",@progbits
	.sectionflags	@""
	.align	4
.nv.constant0._Z18lessnaivetransposePfS_ii:
	.zero		920


//--------------------- .nv.constant0._Z14naivetransposePfS_ii --------------------------
	.section	.nv.constant0._Z14naivetransposePfS_ii,"a",@progbits
	.sectionflags	@""
	.align	4
.nv.constant0._Z14naivetransposePfS_ii:
	.zero		920


//--------------------- .nv.constant0._Z8justcopyPfS_ii --------------------------
	.section	.nv.constant0._Z8justcopyPfS_ii,"a",@progbits
	.sectionflags	@""
	.align	4
.nv.constant0._Z8justcopyPfS_ii:
	.zero		920


//--------------------- SYMBOLS --------------------------

	.type		.nv.reservedSmem.offset0,@object
	.size		.nv.reservedSmem.offset0,0x4
	.type		.nv.reservedSmem.cap,@object
	.size		.nv.reservedSmem.cap,0x4
